//
// Generated by NVIDIA NVVM Compiler
//
// Compiler Build ID: CL-36424714
// Cuda compilation tools, release 13.0, V13.0.88
// Based on NVVM 20.0.0
//

.version 9.0
.target sm_100
.address_size 64

	// .globl	_Z17find_nonce_kernelPKcjS0_jmm
.global .align 1 .b8 padding[64] = {128};
.global .align 4 .u32 found;
.global .align 8 .u64 found_nonce;
.global .align 1 .b8 found_hash_hex[33];
.global .align 1 .b8 $str[17] = {48, 49, 50, 51, 52, 53, 54, 55, 56, 57, 97, 98, 99, 100, 101, 102};

.visible .entry _Z17find_nonce_kernelPKcjS0_jmm(
	.param .u64 .ptr .align 1 _Z17find_nonce_kernelPKcjS0_jmm_param_0,
	.param .u32 _Z17find_nonce_kernelPKcjS0_jmm_param_1,
	.param .u64 .ptr .align 1 _Z17find_nonce_kernelPKcjS0_jmm_param_2,
	.param .u32 _Z17find_nonce_kernelPKcjS0_jmm_param_3,
	.param .u64 _Z17find_nonce_kernelPKcjS0_jmm_param_4,
	.param .u64 _Z17find_nonce_kernelPKcjS0_jmm_param_5
)
{
	.local .align 16 .b8 	__local_depot0[384];
	.reg .b64 	%SP;
	.reg .b64 	%SPL;
	.reg .pred 	%p<37>;
	.reg .b16 	%rs<153>;
	.reg .b32 	%r<1552>;
	.reg .b64 	%rd<175>;

	mov.u64 	%SPL, __local_depot0;
	ld.param.u64 	%rd32, [_Z17find_nonce_kernelPKcjS0_jmm_param_0];
	ld.param.u32 	%r62, [_Z17find_nonce_kernelPKcjS0_jmm_param_1];
	ld.param.u32 	%r63, [_Z17find_nonce_kernelPKcjS0_jmm_param_3];
	ld.param.u64 	%rd33, [_Z17find_nonce_kernelPKcjS0_jmm_param_4];
	cvta.to.global.u64 	%rd1, %rd32;
	add.u64 	%rd2, %SPL, 0;
	add.u64 	%rd3, %SPL, 64;
	add.u64 	%rd4, %SPL, 320;
	add.u64 	%rd5, %SPL, 342;
	mov.u32 	%r64, %ctaid.x;
	mov.u32 	%r65, %ntid.x;
	mul.lo.s32 	%r66, %r64, %r65;
	cvt.u64.u32 	%rd38, %r66;
	mov.u32 	%r67, %tid.x;
	cvt.u64.u32 	%rd39, %r67;
	add.s64 	%rd40, %rd38, %rd39;
	add.s64 	%rd168, %rd40, %rd33;
	setp.eq.s32 	%p1, %r62, 0;
	@%p1 bra 	$L__BB0_13;
	and.b32  	%r1, %r62, 15;
	setp.lt.u32 	%p2, %r62, 16;
	mov.b32 	%r1522, 0;
	@%p2 bra 	$L__BB0_4;
	and.b32  	%r1522, %r62, -16;
	mov.b32 	%r1527, 0;
$L__BB0_3:
	.pragma "nounroll";
	cvt.u64.u32 	%rd41, %r1527;
	add.s64 	%rd42, %rd1, %rd41;
	add.s64 	%rd43, %rd3, %rd41;
	ld.global.u8 	%r70, [%rd42+15];
	ld.global.u8 	%r71, [%rd42+14];
	prmt.b32 	%r72, %r71, %r70, 0x3340U;
	ld.global.u8 	%r73, [%rd42+13];
	ld.global.u8 	%r74, [%rd42+12];
	prmt.b32 	%r75, %r74, %r73, 0x3340U;
	prmt.b32 	%r76, %r75, %r72, 0x5410U;
	ld.global.u8 	%r77, [%rd42+11];
	ld.global.u8 	%r78, [%rd42+10];
	prmt.b32 	%r79, %r78, %r77, 0x3340U;
	ld.global.u8 	%r80, [%rd42+9];
	ld.global.u8 	%r81, [%rd42+8];
	prmt.b32 	%r82, %r81, %r80, 0x3340U;
	prmt.b32 	%r83, %r82, %r79, 0x5410U;
	ld.global.u8 	%r84, [%rd42+7];
	ld.global.u8 	%r85, [%rd42+6];
	prmt.b32 	%r86, %r85, %r84, 0x3340U;
	ld.global.u8 	%r87, [%rd42+5];
	ld.global.u8 	%r88, [%rd42+4];
	prmt.b32 	%r89, %r88, %r87, 0x3340U;
	prmt.b32 	%r90, %r89, %r86, 0x5410U;
	ld.global.u8 	%r91, [%rd42+3];
	ld.global.u8 	%r92, [%rd42+2];
	prmt.b32 	%r93, %r92, %r91, 0x3340U;
	ld.global.u8 	%r94, [%rd42+1];
	ld.global.u8 	%r95, [%rd42];
	prmt.b32 	%r96, %r95, %r94, 0x3340U;
	prmt.b32 	%r97, %r96, %r93, 0x5410U;
	st.local.v4.b32 	[%rd43], {%r97, %r90, %r83, %r76};
	add.s32 	%r1527, %r1527, 16;
	setp.eq.s32 	%p3, %r1527, %r1522;
	@%p3 bra 	$L__BB0_4;
	bra.uni 	$L__BB0_3;
$L__BB0_4:
	setp.eq.s32 	%p4, %r1, 0;
	@%p4 bra 	$L__BB0_13;
	and.b32  	%r4, %r62, 7;
	setp.lt.u32 	%p5, %r1, 8;
	@%p5 bra 	$L__BB0_7;
	cvt.u64.u32 	%rd44, %r1522;
	add.s64 	%rd45, %rd1, %rd44;
	ld.global.u8 	%rs1, [%rd45];
	add.s64 	%rd46, %rd3, %rd44;
	st.local.u8 	[%rd46], %rs1;
	ld.global.u8 	%rs2, [%rd45+1];
	st.local.u8 	[%rd46+1], %rs2;
	ld.global.u8 	%rs3, [%rd45+2];
	st.local.u8 	[%rd46+2], %rs3;
	ld.global.u8 	%rs4, [%rd45+3];
	st.local.u8 	[%rd46+3], %rs4;
	ld.global.u8 	%rs5, [%rd45+4];
	st.local.u8 	[%rd46+4], %rs5;
	ld.global.u8 	%rs6, [%rd45+5];
	st.local.u8 	[%rd46+5], %rs6;
	ld.global.u8 	%rs7, [%rd45+6];
	st.local.u8 	[%rd46+6], %rs7;
	ld.global.u8 	%rs8, [%rd45+7];
	st.local.u8 	[%rd46+7], %rs8;
	add.s32 	%r1522, %r1522, 8;
$L__BB0_7:
	setp.eq.s32 	%p6, %r4, 0;
	@%p6 bra 	$L__BB0_13;
	and.b32  	%r7, %r62, 3;
	setp.lt.u32 	%p7, %r4, 4;
	@%p7 bra 	$L__BB0_10;
	cvt.u64.u32 	%rd47, %r1522;
	add.s64 	%rd48, %rd1, %rd47;
	ld.global.u8 	%rs9, [%rd48];
	add.s64 	%rd49, %rd3, %rd47;
	st.local.u8 	[%rd49], %rs9;
	ld.global.u8 	%rs10, [%rd48+1];
	st.local.u8 	[%rd49+1], %rs10;
	ld.global.u8 	%rs11, [%rd48+2];
	st.local.u8 	[%rd49+2], %rs11;
	ld.global.u8 	%rs12, [%rd48+3];
	st.local.u8 	[%rd49+3], %rs12;
	add.s32 	%r1522, %r1522, 4;
$L__BB0_10:
	setp.eq.s32 	%p8, %r7, 0;
	@%p8 bra 	$L__BB0_13;
	mov.b32 	%r1526, 0;
$L__BB0_12:
	.pragma "nounroll";
	cvt.u64.u32 	%rd50, %r1522;
	add.s64 	%rd51, %rd1, %rd50;
	ld.global.u8 	%rs13, [%rd51];
	add.s64 	%rd52, %rd3, %rd50;
	st.local.u8 	[%rd52], %rs13;
	add.s32 	%r1522, %r1522, 1;
	add.s32 	%r1526, %r1526, 1;
	setp.ne.s32 	%p9, %r1526, %r7;
	@%p9 bra 	$L__BB0_12;
$L__BB0_13:
	ld.param.u64 	%rd166, [_Z17find_nonce_kernelPKcjS0_jmm_param_5];
	setp.ge.u64 	%p10, %rd168, %rd166;
	@%p10 bra 	$L__BB0_50;
$L__BB0_14:
	atom.global.or.b32 	%r99, [found], 0;
	setp.ne.s32 	%p11, %r99, 0;
	@%p11 bra 	$L__BB0_50;
	setp.eq.s64 	%p12, %rd168, 0;
	@%p12 bra 	$L__BB0_51;
	mov.b32 	%r1528, 0;
	mov.u64 	%rd169, %rd168;
$L__BB0_17:
	mov.u32 	%r20, %r1528;
	add.s32 	%r1528, %r20, 1;
	mul.hi.u64 	%rd53, %rd169, -3689348814741910323;
	shr.u64 	%rd11, %rd53, 3;
	mul.lo.s64 	%rd54, %rd11, 10;
	sub.s64 	%rd55, %rd169, %rd54;
	cvt.u16.u64 	%rs14, %rd55;
	add.s16 	%rs15, %rs14, 48;
	cvt.u64.u32 	%rd56, %r20;
	add.s64 	%rd57, %rd4, %rd56;
	st.local.u8 	[%rd57], %rs15;
	setp.lt.u64 	%p13, %rd169, 10;
	mov.u64 	%rd169, %rd11;
	@%p13 bra 	$L__BB0_18;
	bra.uni 	$L__BB0_17;
$L__BB0_18:
	setp.eq.s32 	%p14, %r20, 0;
	mov.b32 	%r1531, 1;
	@%p14 bra 	$L__BB0_26;
	shr.u32 	%r103, %r1528, 1;
	max.u32 	%r16, %r103, 1;
	and.b32  	%r17, %r16, 3;
	setp.lt.u32 	%p15, %r20, 7;
	mov.b32 	%r1530, 0;
	@%p15 bra 	$L__BB0_22;
	add.s64 	%rd171, %rd4, 1;
	and.b32  	%r1530, %r16, 2147483644;
	neg.s32 	%r1529, %r1530;
	cvt.s64.s32 	%rd58, %r20;
	add.s64 	%rd59, %rd4, %rd58;
	add.s64 	%rd170, %rd59, -1;
$L__BB0_21:
	ld.local.u8 	%rs16, [%rd171+-1];
	ld.local.u8 	%rs17, [%rd170+1];
	st.local.u8 	[%rd171+-1], %rs17;
	st.local.u8 	[%rd170+1], %rs16;
	ld.local.u8 	%rs18, [%rd171];
	ld.local.u8 	%rs19, [%rd170];
	st.local.u8 	[%rd171], %rs19;
	st.local.u8 	[%rd170], %rs18;
	ld.local.u8 	%rs20, [%rd171+1];
	ld.local.u8 	%rs21, [%rd170+-1];
	st.local.u8 	[%rd171+1], %rs21;
	st.local.u8 	[%rd170+-1], %rs20;
	ld.local.u8 	%rs22, [%rd171+2];
	ld.local.u8 	%rs23, [%rd170+-2];
	st.local.u8 	[%rd171+2], %rs23;
	st.local.u8 	[%rd170+-2], %rs22;
	add.s32 	%r1529, %r1529, 4;
	add.s64 	%rd171, %rd171, 4;
	add.s64 	%rd170, %rd170, -4;
	setp.ne.s32 	%p16, %r1529, 0;
	@%p16 bra 	$L__BB0_21;
$L__BB0_22:
	setp.eq.s32 	%p17, %r17, 0;
	mov.u32 	%r1531, %r1528;
	@%p17 bra 	$L__BB0_26;
	cvt.u64.u32 	%rd60, %r1530;
	add.s64 	%rd16, %rd4, %rd60;
	ld.local.u8 	%rs24, [%rd16];
	sub.s32 	%r104, %r20, %r1530;
	cvt.s64.s32 	%rd61, %r104;
	add.s64 	%rd17, %rd4, %rd61;
	ld.local.u8 	%rs25, [%rd17];
	st.local.u8 	[%rd16], %rs25;
	st.local.u8 	[%rd17], %rs24;
	setp.eq.s32 	%p18, %r17, 1;
	mov.u32 	%r1531, %r1528;
	@%p18 bra 	$L__BB0_26;
	ld.local.u8 	%rs26, [%rd16+1];
	ld.local.u8 	%rs27, [%rd17+-1];
	st.local.u8 	[%rd16+1], %rs27;
	st.local.u8 	[%rd17+-1], %rs26;
	setp.eq.s32 	%p19, %r17, 2;
	mov.u32 	%r1531, %r1528;
	@%p19 bra 	$L__BB0_26;
	ld.local.u8 	%rs28, [%rd16+2];
	ld.local.u8 	%rs29, [%rd17+-2];
	st.local.u8 	[%rd16+2], %rs29;
	st.local.u8 	[%rd17+-2], %rs28;
	mov.u32 	%r1531, %r1528;
$L__BB0_26:
	and.b32  	%r26, %r1531, 3;
	setp.lt.u32 	%p20, %r1531, 4;
	mov.b32 	%r1536, 0;
	mov.u32 	%r1535, %r62;
	@%p20 bra 	$L__BB0_29;
	and.b32  	%r1536, %r1531, -4;
	mov.b32 	%r1532, 0;
	mov.u32 	%r1535, %r62;
$L__BB0_28:
	cvt.u64.u32 	%rd62, %r1532;
	add.s64 	%rd63, %rd4, %rd62;
	ld.local.v2.u8 	{%rs31, %rs32}, [%rd63];
	add.s32 	%r109, %r1535, 1;
	cvt.u64.u32 	%rd64, %r1535;
	add.s64 	%rd65, %rd3, %rd64;
	st.local.u8 	[%rd65], %rs31;
	add.s32 	%r110, %r1535, 2;
	cvt.u64.u32 	%rd66, %r109;
	add.s64 	%rd67, %rd3, %rd66;
	st.local.u8 	[%rd67], %rs32;
	ld.local.v2.u8 	{%rs33, %rs34}, [%rd63+2];
	add.s32 	%r1538, %r1535, 3;
	cvt.u64.u32 	%rd68, %r110;
	add.s64 	%rd69, %rd3, %rd68;
	st.local.u8 	[%rd69], %rs33;
	add.s32 	%r1535, %r1535, 4;
	cvt.u64.u32 	%rd70, %r1538;
	add.s64 	%rd71, %rd3, %rd70;
	st.local.u8 	[%rd71], %rs34;
	add.s32 	%r1532, %r1532, 4;
	setp.ne.s32 	%p21, %r1532, %r1536;
	@%p21 bra 	$L__BB0_28;
$L__BB0_29:
	setp.eq.s32 	%p22, %r26, 0;
	mov.u32 	%r1539, %r1535;
	@%p22 bra 	$L__BB0_33;
	cvt.u64.u32 	%rd72, %r1536;
	add.s64 	%rd18, %rd4, %rd72;
	ld.local.u8 	%rs35, [%rd18];
	add.s32 	%r1539, %r1535, 1;
	cvt.u64.u32 	%rd73, %r1535;
	add.s64 	%rd74, %rd3, %rd73;
	st.local.u8 	[%rd74], %rs35;
	setp.eq.s32 	%p23, %r26, 1;
	mov.u32 	%r1538, %r1535;
	@%p23 bra 	$L__BB0_33;
	ld.local.u8 	%rs36, [%rd18+1];
	add.s32 	%r38, %r1535, 2;
	cvt.u64.u32 	%rd75, %r1539;
	add.s64 	%rd76, %rd3, %rd75;
	st.local.u8 	[%rd76], %rs36;
	setp.eq.s32 	%p24, %r26, 2;
	mov.u32 	%r1538, %r1539;
	mov.u32 	%r1539, %r38;
	@%p24 bra 	$L__BB0_33;
	ld.local.u8 	%rs37, [%rd18+2];
	add.s32 	%r1539, %r1535, 3;
	cvt.u64.u32 	%rd77, %r38;
	add.s64 	%rd78, %rd3, %rd77;
	st.local.u8 	[%rd78], %rs37;
	mov.u32 	%r1538, %r38;
$L__BB0_33:
	setp.lt.u32 	%p25, %r1539, 64;
	mov.b32 	%r1550, 0;
	mov.b32 	%r1549, 271733878;
	mov.b32 	%r1548, 1732584193;
	mov.b32 	%r1547, -271733879;
	mov.b32 	%r1546, -1732584194;
	@%p25 bra 	$L__BB0_36;
	mov.b32 	%r1546, -1732584194;
	mov.b32 	%r1547, -271733879;
	mov.b32 	%r1548, 1732584193;
	mov.b32 	%r1549, 271733878;
	mov.b32 	%r1541, 0;
	mov.b32 	%r1540, 64;
$L__BB0_35:
	mov.u32 	%r1550, %r1540;
	cvt.u64.u32 	%rd79, %r1541;
	add.s64 	%rd80, %rd3, %rd79;
	ld.local.v4.b32 	{%r122, %r123, %r124, %r125}, [%rd80];
	bfe.u32 	%r126, %r125, 24, 8;
	bfe.u32 	%r127, %r125, 16, 8;
	bfe.u32 	%r128, %r125, 8, 8;
	cvt.u16.u32 	%rs38, %r128;
	bfe.u32 	%r129, %r124, 24, 8;
	bfe.u32 	%r130, %r124, 16, 8;
	bfe.u32 	%r131, %r124, 8, 8;
	cvt.u16.u32 	%rs39, %r131;
	bfe.u32 	%r132, %r123, 24, 8;
	bfe.u32 	%r133, %r123, 16, 8;
	bfe.u32 	%r134, %r123, 8, 8;
	cvt.u16.u32 	%rs40, %r134;
	ld.local.u32 	%r135, [%rd80];
	bfe.u32 	%r136, %r123, 0, 8;
	and.b16  	%rs41, %rs40, 255;
	mul.wide.u16 	%r137, %rs41, 256;
	or.b32  	%r138, %r137, %r136;
	shl.b32 	%r139, %r133, 16;
	and.b32  	%r140, %r139, 16711680;
	or.b32  	%r141, %r138, %r140;
	shl.b32 	%r142, %r132, 24;
	or.b32  	%r143, %r141, %r142;
	bfe.u32 	%r144, %r124, 0, 8;
	and.b16  	%rs42, %rs39, 255;
	mul.wide.u16 	%r145, %rs42, 256;
	or.b32  	%r146, %r145, %r144;
	shl.b32 	%r147, %r130, 16;
	and.b32  	%r148, %r147, 16711680;
	or.b32  	%r149, %r146, %r148;
	shl.b32 	%r150, %r129, 24;
	or.b32  	%r151, %r149, %r150;
	bfe.u32 	%r152, %r125, 0, 8;
	and.b16  	%rs43, %rs38, 255;
	mul.wide.u16 	%r153, %rs43, 256;
	or.b32  	%r154, %r153, %r152;
	shl.b32 	%r155, %r127, 16;
	and.b32  	%r156, %r155, 16711680;
	or.b32  	%r157, %r154, %r156;
	shl.b32 	%r158, %r126, 24;
	or.b32  	%r159, %r157, %r158;
	ld.local.v4.b32 	{%r160, %r161, %r162, %r163}, [%rd80+16];
	bfe.u32 	%r164, %r163, 24, 8;
	bfe.u32 	%r165, %r163, 16, 8;
	bfe.u32 	%r166, %r163, 8, 8;
	cvt.u16.u32 	%rs44, %r166;
	bfe.u32 	%r167, %r162, 24, 8;
	bfe.u32 	%r168, %r162, 16, 8;
	bfe.u32 	%r169, %r162, 8, 8;
	cvt.u16.u32 	%rs45, %r169;
	bfe.u32 	%r170, %r161, 24, 8;
	bfe.u32 	%r171, %r161, 16, 8;
	bfe.u32 	%r172, %r161, 8, 8;
	cvt.u16.u32 	%rs46, %r172;
	ld.local.u32 	%r173, [%rd80+16];
	bfe.u32 	%r174, %r161, 0, 8;
	and.b16  	%rs47, %rs46, 255;
	mul.wide.u16 	%r175, %rs47, 256;
	or.b32  	%r176, %r175, %r174;
	shl.b32 	%r177, %r171, 16;
	and.b32  	%r178, %r177, 16711680;
	or.b32  	%r179, %r176, %r178;
	shl.b32 	%r180, %r170, 24;
	or.b32  	%r181, %r179, %r180;
	bfe.u32 	%r182, %r162, 0, 8;
	and.b16  	%rs48, %rs45, 255;
	mul.wide.u16 	%r183, %rs48, 256;
	or.b32  	%r184, %r183, %r182;
	shl.b32 	%r185, %r168, 16;
	and.b32  	%r186, %r185, 16711680;
	or.b32  	%r187, %r184, %r186;
	shl.b32 	%r188, %r167, 24;
	or.b32  	%r189, %r187, %r188;
	bfe.u32 	%r190, %r163, 0, 8;
	and.b16  	%rs49, %rs44, 255;
	mul.wide.u16 	%r191, %rs49, 256;
	or.b32  	%r192, %r191, %r190;
	shl.b32 	%r193, %r165, 16;
	and.b32  	%r194, %r193, 16711680;
	or.b32  	%r195, %r192, %r194;
	shl.b32 	%r196, %r164, 24;
	or.b32  	%r197, %r195, %r196;
	ld.local.v4.b32 	{%r198, %r199, %r200, %r201}, [%rd80+32];
	bfe.u32 	%r202, %r201, 24, 8;
	bfe.u32 	%r203, %r201, 16, 8;
	bfe.u32 	%r204, %r201, 8, 8;
	cvt.u16.u32 	%rs50, %r204;
	bfe.u32 	%r205, %r200, 24, 8;
	bfe.u32 	%r206, %r200, 16, 8;
	bfe.u32 	%r207, %r200, 8, 8;
	cvt.u16.u32 	%rs51, %r207;
	bfe.u32 	%r208, %r199, 24, 8;
	bfe.u32 	%r209, %r199, 16, 8;
	bfe.u32 	%r210, %r199, 8, 8;
	cvt.u16.u32 	%rs52, %r210;
	ld.local.u32 	%r211, [%rd80+32];
	bfe.u32 	%r212, %r199, 0, 8;
	and.b16  	%rs53, %rs52, 255;
	mul.wide.u16 	%r213, %rs53, 256;
	or.b32  	%r214, %r213, %r212;
	shl.b32 	%r215, %r209, 16;
	and.b32  	%r216, %r215, 16711680;
	or.b32  	%r217, %r214, %r216;
	shl.b32 	%r218, %r208, 24;
	or.b32  	%r219, %r217, %r218;
	bfe.u32 	%r220, %r200, 0, 8;
	and.b16  	%rs54, %rs51, 255;
	mul.wide.u16 	%r221, %rs54, 256;
	or.b32  	%r222, %r221, %r220;
	shl.b32 	%r223, %r206, 16;
	and.b32  	%r224, %r223, 16711680;
	or.b32  	%r225, %r222, %r224;
	shl.b32 	%r226, %r205, 24;
	or.b32  	%r227, %r225, %r226;
	bfe.u32 	%r228, %r201, 0, 8;
	and.b16  	%rs55, %rs50, 255;
	mul.wide.u16 	%r229, %rs55, 256;
	or.b32  	%r230, %r229, %r228;
	shl.b32 	%r231, %r203, 16;
	and.b32  	%r232, %r231, 16711680;
	or.b32  	%r233, %r230, %r232;
	shl.b32 	%r234, %r202, 24;
	or.b32  	%r235, %r233, %r234;
	ld.local.v4.b32 	{%r236, %r237, %r238, %r239}, [%rd80+48];
	bfe.u32 	%r240, %r239, 24, 8;
	bfe.u32 	%r241, %r239, 16, 8;
	bfe.u32 	%r242, %r239, 8, 8;
	cvt.u16.u32 	%rs56, %r242;
	bfe.u32 	%r243, %r238, 24, 8;
	bfe.u32 	%r244, %r238, 16, 8;
	bfe.u32 	%r245, %r238, 8, 8;
	cvt.u16.u32 	%rs57, %r245;
	bfe.u32 	%r246, %r237, 24, 8;
	bfe.u32 	%r247, %r237, 16, 8;
	bfe.u32 	%r248, %r237, 8, 8;
	cvt.u16.u32 	%rs58, %r248;
	ld.local.u32 	%r249, [%rd80+48];
	bfe.u32 	%r250, %r237, 0, 8;
	and.b16  	%rs59, %rs58, 255;
	mul.wide.u16 	%r251, %rs59, 256;
	or.b32  	%r252, %r251, %r250;
	shl.b32 	%r253, %r247, 16;
	and.b32  	%r254, %r253, 16711680;
	or.b32  	%r255, %r252, %r254;
	shl.b32 	%r256, %r246, 24;
	or.b32  	%r257, %r255, %r256;
	bfe.u32 	%r258, %r238, 0, 8;
	and.b16  	%rs60, %rs57, 255;
	mul.wide.u16 	%r259, %rs60, 256;
	or.b32  	%r260, %r259, %r258;
	shl.b32 	%r261, %r244, 16;
	and.b32  	%r262, %r261, 16711680;
	or.b32  	%r263, %r260, %r262;
	shl.b32 	%r264, %r243, 24;
	or.b32  	%r265, %r263, %r264;
	bfe.u32 	%r266, %r239, 0, 8;
	and.b16  	%rs61, %rs56, 255;
	mul.wide.u16 	%r267, %rs61, 256;
	or.b32  	%r268, %r267, %r266;
	shl.b32 	%r269, %r241, 16;
	and.b32  	%r270, %r269, 16711680;
	or.b32  	%r271, %r268, %r270;
	shl.b32 	%r272, %r240, 24;
	or.b32  	%r273, %r271, %r272;
	and.b32  	%r274, %r1547, %r1546;
	not.b32 	%r275, %r1547;
	and.b32  	%r276, %r1549, %r275;
	or.b32  	%r277, %r276, %r274;
	add.s32 	%r278, %r1548, %r277;
	add.s32 	%r279, %r278, %r135;
	add.s32 	%r280, %r279, -680876936;
	shf.l.wrap.b32 	%r281, %r280, %r280, 7;
	add.s32 	%r282, %r281, %r1547;
	and.b32  	%r283, %r282, %r1547;
	not.b32 	%r284, %r282;
	and.b32  	%r285, %r1546, %r284;
	or.b32  	%r286, %r283, %r285;
	add.s32 	%r287, %r1549, %r143;
	add.s32 	%r288, %r287, %r286;
	add.s32 	%r289, %r288, -389564586;
	shf.l.wrap.b32 	%r290, %r289, %r289, 12;
	add.s32 	%r291, %r290, %r282;
	and.b32  	%r292, %r291, %r282;
	not.b32 	%r293, %r291;
	and.b32  	%r294, %r1547, %r293;
	or.b32  	%r295, %r292, %r294;
	add.s32 	%r296, %r1546, %r151;
	add.s32 	%r297, %r296, %r295;
	add.s32 	%r298, %r297, 606105819;
	shf.l.wrap.b32 	%r299, %r298, %r298, 17;
	add.s32 	%r300, %r299, %r291;
	and.b32  	%r301, %r300, %r291;
	not.b32 	%r302, %r300;
	and.b32  	%r303, %r282, %r302;
	or.b32  	%r304, %r301, %r303;
	add.s32 	%r305, %r1547, %r159;
	add.s32 	%r306, %r305, %r304;
	add.s32 	%r307, %r306, -1044525330;
	shf.l.wrap.b32 	%r308, %r307, %r307, 22;
	add.s32 	%r309, %r308, %r300;
	and.b32  	%r310, %r309, %r300;
	not.b32 	%r311, %r309;
	and.b32  	%r312, %r291, %r311;
	or.b32  	%r313, %r310, %r312;
	add.s32 	%r314, %r173, %r282;
	add.s32 	%r315, %r314, %r313;
	add.s32 	%r316, %r315, -176418897;
	shf.l.wrap.b32 	%r317, %r316, %r316, 7;
	add.s32 	%r318, %r317, %r309;
	and.b32  	%r319, %r318, %r309;
	not.b32 	%r320, %r318;
	and.b32  	%r321, %r300, %r320;
	or.b32  	%r322, %r319, %r321;
	add.s32 	%r323, %r181, %r291;
	add.s32 	%r324, %r323, %r322;
	add.s32 	%r325, %r324, 1200080426;
	shf.l.wrap.b32 	%r326, %r325, %r325, 12;
	add.s32 	%r327, %r326, %r318;
	and.b32  	%r328, %r327, %r318;
	not.b32 	%r329, %r327;
	and.b32  	%r330, %r309, %r329;
	or.b32  	%r331, %r328, %r330;
	add.s32 	%r332, %r189, %r300;
	add.s32 	%r333, %r332, %r331;
	add.s32 	%r334, %r333, -1473231341;
	shf.l.wrap.b32 	%r335, %r334, %r334, 17;
	add.s32 	%r336, %r335, %r327;
	and.b32  	%r337, %r336, %r327;
	not.b32 	%r338, %r336;
	and.b32  	%r339, %r318, %r338;
	or.b32  	%r340, %r337, %r339;
	add.s32 	%r341, %r197, %r309;
	add.s32 	%r342, %r341, %r340;
	add.s32 	%r343, %r342, -45705983;
	shf.l.wrap.b32 	%r344, %r343, %r343, 22;
	add.s32 	%r345, %r344, %r336;
	and.b32  	%r346, %r345, %r336;
	not.b32 	%r347, %r345;
	and.b32  	%r348, %r327, %r347;
	or.b32  	%r349, %r346, %r348;
	add.s32 	%r350, %r211, %r318;
	add.s32 	%r351, %r350, %r349;
	add.s32 	%r352, %r351, 1770035416;
	shf.l.wrap.b32 	%r353, %r352, %r352, 7;
	add.s32 	%r354, %r353, %r345;
	and.b32  	%r355, %r354, %r345;
	not.b32 	%r356, %r354;
	and.b32  	%r357, %r336, %r356;
	or.b32  	%r358, %r355, %r357;
	add.s32 	%r359, %r219, %r327;
	add.s32 	%r360, %r359, %r358;
	add.s32 	%r361, %r360, -1958414417;
	shf.l.wrap.b32 	%r362, %r361, %r361, 12;
	add.s32 	%r363, %r362, %r354;
	and.b32  	%r364, %r363, %r354;
	not.b32 	%r365, %r363;
	and.b32  	%r366, %r345, %r365;
	or.b32  	%r367, %r364, %r366;
	add.s32 	%r368, %r227, %r336;
	add.s32 	%r369, %r368, %r367;
	add.s32 	%r370, %r369, -42063;
	shf.l.wrap.b32 	%r371, %r370, %r370, 17;
	add.s32 	%r372, %r371, %r363;
	and.b32  	%r373, %r372, %r363;
	not.b32 	%r374, %r372;
	and.b32  	%r375, %r354, %r374;
	or.b32  	%r376, %r373, %r375;
	add.s32 	%r377, %r235, %r345;
	add.s32 	%r378, %r377, %r376;
	add.s32 	%r379, %r378, -1990404162;
	shf.l.wrap.b32 	%r380, %r379, %r379, 22;
	add.s32 	%r381, %r380, %r372;
	and.b32  	%r382, %r381, %r372;
	not.b32 	%r383, %r381;
	and.b32  	%r384, %r363, %r383;
	or.b32  	%r385, %r382, %r384;
	add.s32 	%r386, %r249, %r354;
	add.s32 	%r387, %r386, %r385;
	add.s32 	%r388, %r387, 1804603682;
	shf.l.wrap.b32 	%r389, %r388, %r388, 7;
	add.s32 	%r390, %r389, %r381;
	and.b32  	%r391, %r390, %r381;
	not.b32 	%r392, %r390;
	and.b32  	%r393, %r372, %r392;
	or.b32  	%r394, %r391, %r393;
	add.s32 	%r395, %r257, %r363;
	add.s32 	%r396, %r395, %r394;
	add.s32 	%r397, %r396, -40341101;
	shf.l.wrap.b32 	%r398, %r397, %r397, 12;
	add.s32 	%r399, %r398, %r390;
	and.b32  	%r400, %r399, %r390;
	not.b32 	%r401, %r399;
	and.b32  	%r402, %r381, %r401;
	or.b32  	%r403, %r400, %r402;
	add.s32 	%r404, %r265, %r372;
	add.s32 	%r405, %r404, %r403;
	add.s32 	%r406, %r405, -1502002290;
	shf.l.wrap.b32 	%r407, %r406, %r406, 17;
	add.s32 	%r408, %r407, %r399;
	and.b32  	%r409, %r408, %r399;
	not.b32 	%r410, %r408;
	and.b32  	%r411, %r390, %r410;
	or.b32  	%r412, %r409, %r411;
	add.s32 	%r413, %r273, %r381;
	add.s32 	%r414, %r413, %r412;
	add.s32 	%r415, %r414, 1236535329;
	shf.l.wrap.b32 	%r416, %r415, %r415, 22;
	add.s32 	%r417, %r416, %r408;
	and.b32  	%r418, %r417, %r399;
	and.b32  	%r419, %r408, %r401;
	or.b32  	%r420, %r418, %r419;
	add.s32 	%r421, %r143, %r390;
	add.s32 	%r422, %r421, %r420;
	add.s32 	%r423, %r422, -165796510;
	shf.l.wrap.b32 	%r424, %r423, %r423, 5;
	add.s32 	%r425, %r424, %r417;
	and.b32  	%r426, %r425, %r408;
	and.b32  	%r427, %r417, %r410;
	or.b32  	%r428, %r426, %r427;
	add.s32 	%r429, %r189, %r399;
	add.s32 	%r430, %r429, %r428;
	add.s32 	%r431, %r430, -1069501632;
	shf.l.wrap.b32 	%r432, %r431, %r431, 9;
	add.s32 	%r433, %r432, %r425;
	and.b32  	%r434, %r433, %r417;
	not.b32 	%r435, %r417;
	and.b32  	%r436, %r425, %r435;
	or.b32  	%r437, %r434, %r436;
	add.s32 	%r438, %r235, %r408;
	add.s32 	%r439, %r438, %r437;
	add.s32 	%r440, %r439, 643717713;
	shf.l.wrap.b32 	%r441, %r440, %r440, 14;
	add.s32 	%r442, %r441, %r433;
	and.b32  	%r443, %r442, %r425;
	not.b32 	%r444, %r425;
	and.b32  	%r445, %r433, %r444;
	or.b32  	%r446, %r443, %r445;
	add.s32 	%r447, %r135, %r417;
	add.s32 	%r448, %r447, %r446;
	add.s32 	%r449, %r448, -373897302;
	shf.l.wrap.b32 	%r450, %r449, %r449, 20;
	add.s32 	%r451, %r450, %r442;
	and.b32  	%r452, %r451, %r433;
	not.b32 	%r453, %r433;
	and.b32  	%r454, %r442, %r453;
	or.b32  	%r455, %r452, %r454;
	add.s32 	%r456, %r181, %r425;
	add.s32 	%r457, %r456, %r455;
	add.s32 	%r458, %r457, -701558691;
	shf.l.wrap.b32 	%r459, %r458, %r458, 5;
	add.s32 	%r460, %r459, %r451;
	and.b32  	%r461, %r460, %r442;
	not.b32 	%r462, %r442;
	and.b32  	%r463, %r451, %r462;
	or.b32  	%r464, %r461, %r463;
	add.s32 	%r465, %r227, %r433;
	add.s32 	%r466, %r465, %r464;
	add.s32 	%r467, %r466, 38016083;
	shf.l.wrap.b32 	%r468, %r467, %r467, 9;
	add.s32 	%r469, %r468, %r460;
	and.b32  	%r470, %r469, %r451;
	not.b32 	%r471, %r451;
	and.b32  	%r472, %r460, %r471;
	or.b32  	%r473, %r470, %r472;
	add.s32 	%r474, %r273, %r442;
	add.s32 	%r475, %r474, %r473;
	add.s32 	%r476, %r475, -660478335;
	shf.l.wrap.b32 	%r477, %r476, %r476, 14;
	add.s32 	%r478, %r477, %r469;
	and.b32  	%r479, %r478, %r460;
	not.b32 	%r480, %r460;
	and.b32  	%r481, %r469, %r480;
	or.b32  	%r482, %r479, %r481;
	add.s32 	%r483, %r173, %r451;
	add.s32 	%r484, %r483, %r482;
	add.s32 	%r485, %r484, -405537848;
	shf.l.wrap.b32 	%r486, %r485, %r485, 20;
	add.s32 	%r487, %r486, %r478;
	and.b32  	%r488, %r487, %r469;
	not.b32 	%r489, %r469;
	and.b32  	%r490, %r478, %r489;
	or.b32  	%r491, %r488, %r490;
	add.s32 	%r492, %r219, %r460;
	add.s32 	%r493, %r492, %r491;
	add.s32 	%r494, %r493, 568446438;
	shf.l.wrap.b32 	%r495, %r494, %r494, 5;
	add.s32 	%r496, %r495, %r487;
	and.b32  	%r497, %r496, %r478;
	not.b32 	%r498, %r478;
	and.b32  	%r499, %r487, %r498;
	or.b32  	%r500, %r497, %r499;
	add.s32 	%r501, %r265, %r469;
	add.s32 	%r502, %r501, %r500;
	add.s32 	%r503, %r502, -1019803690;
	shf.l.wrap.b32 	%r504, %r503, %r503, 9;
	add.s32 	%r505, %r504, %r496;
	and.b32  	%r506, %r505, %r487;
	not.b32 	%r507, %r487;
	and.b32  	%r508, %r496, %r507;
	or.b32  	%r509, %r506, %r508;
	add.s32 	%r510, %r159, %r478;
	add.s32 	%r511, %r510, %r509;
	add.s32 	%r512, %r511, -187363961;
	shf.l.wrap.b32 	%r513, %r512, %r512, 14;
	add.s32 	%r514, %r513, %r505;
	and.b32  	%r515, %r514, %r496;
	not.b32 	%r516, %r496;
	and.b32  	%r517, %r505, %r516;
	or.b32  	%r518, %r515, %r517;
	add.s32 	%r519, %r211, %r487;
	add.s32 	%r520, %r519, %r518;
	add.s32 	%r521, %r520, 1163531501;
	shf.l.wrap.b32 	%r522, %r521, %r521, 20;
	add.s32 	%r523, %r522, %r514;
	and.b32  	%r524, %r523, %r505;
	not.b32 	%r525, %r505;
	and.b32  	%r526, %r514, %r525;
	or.b32  	%r527, %r524, %r526;
	add.s32 	%r528, %r257, %r496;
	add.s32 	%r529, %r528, %r527;
	add.s32 	%r530, %r529, -1444681467;
	shf.l.wrap.b32 	%r531, %r530, %r530, 5;
	add.s32 	%r532, %r531, %r523;
	and.b32  	%r533, %r532, %r514;
	not.b32 	%r534, %r514;
	and.b32  	%r535, %r523, %r534;
	or.b32  	%r536, %r533, %r535;
	add.s32 	%r537, %r151, %r505;
	add.s32 	%r538, %r537, %r536;
	add.s32 	%r539, %r538, -51403784;
	shf.l.wrap.b32 	%r540, %r539, %r539, 9;
	add.s32 	%r541, %r540, %r532;
	and.b32  	%r542, %r541, %r523;
	not.b32 	%r543, %r523;
	and.b32  	%r544, %r532, %r543;
	or.b32  	%r545, %r542, %r544;
	add.s32 	%r546, %r197, %r514;
	add.s32 	%r547, %r546, %r545;
	add.s32 	%r548, %r547, 1735328473;
	shf.l.wrap.b32 	%r549, %r548, %r548, 14;
	add.s32 	%r550, %r549, %r541;
	and.b32  	%r551, %r550, %r532;
	not.b32 	%r552, %r532;
	and.b32  	%r553, %r541, %r552;
	or.b32  	%r554, %r551, %r553;
	add.s32 	%r555, %r249, %r523;
	add.s32 	%r556, %r555, %r554;
	add.s32 	%r557, %r556, -1926607734;
	shf.l.wrap.b32 	%r558, %r557, %r557, 20;
	add.s32 	%r559, %r558, %r550;
	xor.b32  	%r560, %r550, %r541;
	xor.b32  	%r561, %r560, %r559;
	add.s32 	%r562, %r181, %r532;
	add.s32 	%r563, %r562, %r561;
	add.s32 	%r564, %r563, -378558;
	shf.l.wrap.b32 	%r565, %r564, %r564, 4;
	add.s32 	%r566, %r565, %r559;
	xor.b32  	%r567, %r559, %r550;
	xor.b32  	%r568, %r567, %r566;
	add.s32 	%r569, %r211, %r541;
	add.s32 	%r570, %r569, %r568;
	add.s32 	%r571, %r570, -2022574463;
	shf.l.wrap.b32 	%r572, %r571, %r571, 11;
	add.s32 	%r573, %r572, %r566;
	xor.b32  	%r574, %r566, %r559;
	xor.b32  	%r575, %r574, %r573;
	add.s32 	%r576, %r235, %r550;
	add.s32 	%r577, %r576, %r575;
	add.s32 	%r578, %r577, 1839030562;
	shf.l.wrap.b32 	%r579, %r578, %r578, 16;
	add.s32 	%r580, %r579, %r573;
	xor.b32  	%r581, %r573, %r566;
	xor.b32  	%r582, %r581, %r580;
	add.s32 	%r583, %r265, %r559;
	add.s32 	%r584, %r583, %r582;
	add.s32 	%r585, %r584, -35309556;
	shf.l.wrap.b32 	%r586, %r585, %r585, 23;
	add.s32 	%r587, %r586, %r580;
	xor.b32  	%r588, %r580, %r573;
	xor.b32  	%r589, %r588, %r587;
	add.s32 	%r590, %r143, %r566;
	add.s32 	%r591, %r590, %r589;
	add.s32 	%r592, %r591, -1530992060;
	shf.l.wrap.b32 	%r593, %r592, %r592, 4;
	add.s32 	%r594, %r593, %r587;
	xor.b32  	%r595, %r587, %r580;
	xor.b32  	%r596, %r595, %r594;
	add.s32 	%r597, %r173, %r573;
	add.s32 	%r598, %r597, %r596;
	add.s32 	%r599, %r598, 1272893353;
	shf.l.wrap.b32 	%r600, %r599, %r599, 11;
	add.s32 	%r601, %r600, %r594;
	xor.b32  	%r602, %r594, %r587;
	xor.b32  	%r603, %r602, %r601;
	add.s32 	%r604, %r197, %r580;
	add.s32 	%r605, %r604, %r603;
	add.s32 	%r606, %r605, -155497632;
	shf.l.wrap.b32 	%r607, %r606, %r606, 16;
	add.s32 	%r608, %r607, %r601;
	xor.b32  	%r609, %r601, %r594;
	xor.b32  	%r610, %r609, %r608;
	add.s32 	%r611, %r227, %r587;
	add.s32 	%r612, %r611, %r610;
	add.s32 	%r613, %r612, -1094730640;
	shf.l.wrap.b32 	%r614, %r613, %r613, 23;
	add.s32 	%r615, %r614, %r608;
	xor.b32  	%r616, %r608, %r601;
	xor.b32  	%r617, %r616, %r615;
	add.s32 	%r618, %r257, %r594;
	add.s32 	%r619, %r618, %r617;
	add.s32 	%r620, %r619, 681279174;
	shf.l.wrap.b32 	%r621, %r620, %r620, 4;
	add.s32 	%r622, %r621, %r615;
	xor.b32  	%r623, %r615, %r608;
	xor.b32  	%r624, %r623, %r622;
	add.s32 	%r625, %r135, %r601;
	add.s32 	%r626, %r625, %r624;
	add.s32 	%r627, %r626, -358537222;
	shf.l.wrap.b32 	%r628, %r627, %r627, 11;
	add.s32 	%r629, %r628, %r622;
	xor.b32  	%r630, %r622, %r615;
	xor.b32  	%r631, %r630, %r629;
	add.s32 	%r632, %r159, %r608;
	add.s32 	%r633, %r632, %r631;
	add.s32 	%r634, %r633, -722521979;
	shf.l.wrap.b32 	%r635, %r634, %r634, 16;
	add.s32 	%r636, %r635, %r629;
	xor.b32  	%r637, %r629, %r622;
	xor.b32  	%r638, %r637, %r636;
	add.s32 	%r639, %r189, %r615;
	add.s32 	%r640, %r639, %r638;
	add.s32 	%r641, %r640, 76029189;
	shf.l.wrap.b32 	%r642, %r641, %r641, 23;
	add.s32 	%r643, %r642, %r636;
	xor.b32  	%r644, %r636, %r629;
	xor.b32  	%r645, %r644, %r643;
	add.s32 	%r646, %r219, %r622;
	add.s32 	%r647, %r646, %r645;
	add.s32 	%r648, %r647, -640364487;
	shf.l.wrap.b32 	%r649, %r648, %r648, 4;
	add.s32 	%r650, %r649, %r643;
	xor.b32  	%r651, %r643, %r636;
	xor.b32  	%r652, %r651, %r650;
	add.s32 	%r653, %r249, %r629;
	add.s32 	%r654, %r653, %r652;
	add.s32 	%r655, %r654, -421815835;
	shf.l.wrap.b32 	%r656, %r655, %r655, 11;
	add.s32 	%r657, %r656, %r650;
	xor.b32  	%r658, %r650, %r643;
	xor.b32  	%r659, %r658, %r657;
	add.s32 	%r660, %r273, %r636;
	add.s32 	%r661, %r660, %r659;
	add.s32 	%r662, %r661, 530742520;
	shf.l.wrap.b32 	%r663, %r662, %r662, 16;
	add.s32 	%r664, %r663, %r657;
	xor.b32  	%r665, %r657, %r650;
	xor.b32  	%r666, %r665, %r664;
	add.s32 	%r667, %r151, %r643;
	add.s32 	%r668, %r667, %r666;
	add.s32 	%r669, %r668, -995338651;
	shf.l.wrap.b32 	%r670, %r669, %r669, 23;
	add.s32 	%r671, %r670, %r664;
	not.b32 	%r672, %r657;
	or.b32  	%r673, %r671, %r672;
	xor.b32  	%r674, %r673, %r664;
	add.s32 	%r675, %r135, %r650;
	add.s32 	%r676, %r675, %r674;
	add.s32 	%r677, %r676, -198630844;
	shf.l.wrap.b32 	%r678, %r677, %r677, 6;
	add.s32 	%r679, %r678, %r671;
	not.b32 	%r680, %r664;
	or.b32  	%r681, %r679, %r680;
	xor.b32  	%r682, %r681, %r671;
	add.s32 	%r683, %r197, %r657;
	add.s32 	%r684, %r683, %r682;
	add.s32 	%r685, %r684, 1126891415;
	shf.l.wrap.b32 	%r686, %r685, %r685, 10;
	add.s32 	%r687, %r686, %r679;
	not.b32 	%r688, %r671;
	or.b32  	%r689, %r687, %r688;
	xor.b32  	%r690, %r689, %r679;
	add.s32 	%r691, %r265, %r664;
	add.s32 	%r692, %r691, %r690;
	add.s32 	%r693, %r692, -1416354905;
	shf.l.wrap.b32 	%r694, %r693, %r693, 15;
	add.s32 	%r695, %r694, %r687;
	not.b32 	%r696, %r679;
	or.b32  	%r697, %r695, %r696;
	xor.b32  	%r698, %r697, %r687;
	add.s32 	%r699, %r181, %r671;
	add.s32 	%r700, %r699, %r698;
	add.s32 	%r701, %r700, -57434055;
	shf.l.wrap.b32 	%r702, %r701, %r701, 21;
	add.s32 	%r703, %r702, %r695;
	not.b32 	%r704, %r687;
	or.b32  	%r705, %r703, %r704;
	xor.b32  	%r706, %r705, %r695;
	add.s32 	%r707, %r249, %r679;
	add.s32 	%r708, %r707, %r706;
	add.s32 	%r709, %r708, 1700485571;
	shf.l.wrap.b32 	%r710, %r709, %r709, 6;
	add.s32 	%r711, %r710, %r703;
	not.b32 	%r712, %r695;
	or.b32  	%r713, %r711, %r712;
	xor.b32  	%r714, %r713, %r703;
	add.s32 	%r715, %r159, %r687;
	add.s32 	%r716, %r715, %r714;
	add.s32 	%r717, %r716, -1894986606;
	shf.l.wrap.b32 	%r718, %r717, %r717, 10;
	add.s32 	%r719, %r718, %r711;
	not.b32 	%r720, %r703;
	or.b32  	%r721, %r719, %r720;
	xor.b32  	%r722, %r721, %r711;
	add.s32 	%r723, %r227, %r695;
	add.s32 	%r724, %r723, %r722;
	add.s32 	%r725, %r724, -1051523;
	shf.l.wrap.b32 	%r726, %r725, %r725, 15;
	add.s32 	%r727, %r726, %r719;
	not.b32 	%r728, %r711;
	or.b32  	%r729, %r727, %r728;
	xor.b32  	%r730, %r729, %r719;
	add.s32 	%r731, %r143, %r703;
	add.s32 	%r732, %r731, %r730;
	add.s32 	%r733, %r732, -2054922799;
	shf.l.wrap.b32 	%r734, %r733, %r733, 21;
	add.s32 	%r735, %r734, %r727;
	not.b32 	%r736, %r719;
	or.b32  	%r737, %r735, %r736;
	xor.b32  	%r738, %r737, %r727;
	add.s32 	%r739, %r211, %r711;
	add.s32 	%r740, %r739, %r738;
	add.s32 	%r741, %r740, 1873313359;
	shf.l.wrap.b32 	%r742, %r741, %r741, 6;
	add.s32 	%r743, %r742, %r735;
	not.b32 	%r744, %r727;
	or.b32  	%r745, %r743, %r744;
	xor.b32  	%r746, %r745, %r735;
	add.s32 	%r747, %r273, %r719;
	add.s32 	%r748, %r747, %r746;
	add.s32 	%r749, %r748, -30611744;
	shf.l.wrap.b32 	%r750, %r749, %r749, 10;
	add.s32 	%r751, %r750, %r743;
	not.b32 	%r752, %r735;
	or.b32  	%r753, %r751, %r752;
	xor.b32  	%r754, %r753, %r743;
	add.s32 	%r755, %r189, %r727;
	add.s32 	%r756, %r755, %r754;
	add.s32 	%r757, %r756, -1560198380;
	shf.l.wrap.b32 	%r758, %r757, %r757, 15;
	add.s32 	%r759, %r758, %r751;
	not.b32 	%r760, %r743;
	or.b32  	%r761, %r759, %r760;
	xor.b32  	%r762, %r761, %r751;
	add.s32 	%r763, %r257, %r735;
	add.s32 	%r764, %r763, %r762;
	add.s32 	%r765, %r764, 1309151649;
	shf.l.wrap.b32 	%r766, %r765, %r765, 21;
	add.s32 	%r767, %r766, %r759;
	not.b32 	%r768, %r751;
	or.b32  	%r769, %r767, %r768;
	xor.b32  	%r770, %r769, %r759;
	add.s32 	%r771, %r173, %r743;
	add.s32 	%r772, %r771, %r770;
	add.s32 	%r773, %r772, -145523070;
	shf.l.wrap.b32 	%r774, %r773, %r773, 6;
	add.s32 	%r775, %r774, %r767;
	not.b32 	%r776, %r759;
	or.b32  	%r777, %r775, %r776;
	xor.b32  	%r778, %r777, %r767;
	add.s32 	%r779, %r235, %r751;
	add.s32 	%r780, %r779, %r778;
	add.s32 	%r781, %r780, -1120210379;
	shf.l.wrap.b32 	%r782, %r781, %r781, 10;
	add.s32 	%r783, %r782, %r775;
	not.b32 	%r784, %r767;
	or.b32  	%r785, %r783, %r784;
	xor.b32  	%r786, %r785, %r775;
	add.s32 	%r787, %r151, %r759;
	add.s32 	%r788, %r787, %r786;
	add.s32 	%r789, %r788, 718787259;
	shf.l.wrap.b32 	%r790, %r789, %r789, 15;
	add.s32 	%r791, %r790, %r783;
	not.b32 	%r792, %r775;
	or.b32  	%r793, %r791, %r792;
	xor.b32  	%r794, %r793, %r783;
	add.s32 	%r795, %r219, %r767;
	add.s32 	%r796, %r795, %r794;
	add.s32 	%r797, %r796, -343485551;
	shf.l.wrap.b32 	%r798, %r797, %r797, 21;
	add.s32 	%r1548, %r775, %r1548;
	add.s32 	%r799, %r791, %r1547;
	add.s32 	%r1547, %r799, %r798;
	add.s32 	%r1546, %r791, %r1546;
	add.s32 	%r1549, %r783, %r1549;
	add.s32 	%r1540, %r1550, 64;
	setp.le.u32 	%p26, %r1540, %r1539;
	mov.u32 	%r1541, %r1550;
	@%p26 bra 	$L__BB0_35;
$L__BB0_36:
	cvt.u64.u32 	%rd19, %r1550;
	sub.s32 	%r58, %r1539, %r1550;
	setp.eq.s32 	%p27, %r58, 0;
	@%p27 bra 	$L__BB0_39;
	cvt.u64.u32 	%rd20, %r58;
	mov.b64 	%rd172, 0;
$L__BB0_38:
	add.s64 	%rd82, %rd172, %rd19;
	add.s64 	%rd83, %rd3, %rd82;
	ld.local.u8 	%rs62, [%rd83];
	add.s64 	%rd84, %rd2, %rd172;
	st.local.u8 	[%rd84], %rs62;
	add.s64 	%rd172, %rd172, 1;
	setp.lt.u64 	%p28, %rd172, %rd20;
	@%p28 bra 	$L__BB0_38;
$L__BB0_39:
	cvt.u32.u64 	%r800, %rd19;
	cvt.u64.u32 	%rd85, %r1539;
	sub.s64 	%rd23, %rd85, %rd19;
	sub.s32 	%r801, %r800, %r1538;
	add.s32 	%r59, %r801, 63;
	setp.eq.s32 	%p29, %r59, 0;
	@%p29 bra 	$L__BB0_42;
	cvt.u64.u32 	%rd24, %r59;
	mov.b64 	%rd173, 0;
$L__BB0_41:
	mov.u64 	%rd87, padding;
	add.s64 	%rd88, %rd87, %rd173;
	ld.global.nc.u8 	%rs63, [%rd88];
	cvt.u16.u8 	%rs64, %rs63;
	add.s64 	%rd89, %rd23, %rd173;
	add.s64 	%rd90, %rd2, %rd89;
	st.local.u8 	[%rd90], %rs64;
	add.s64 	%rd173, %rd173, 1;
	setp.lt.u64 	%p30, %rd173, %rd24;
	@%p30 bra 	$L__BB0_41;
$L__BB0_42:
	shl.b32 	%r802, %r1539, 3;
	setp.eq.s32 	%p31, %r63, 0;
	ld.local.v4.b32 	{%r803, %r804, %r805, %r806}, [%rd2];
	bfe.u32 	%r807, %r806, 24, 8;
	bfe.u32 	%r808, %r806, 16, 8;
	bfe.u32 	%r809, %r806, 8, 8;
	cvt.u16.u32 	%rs65, %r809;
	bfe.u32 	%r810, %r805, 24, 8;
	bfe.u32 	%r811, %r805, 16, 8;
	bfe.u32 	%r812, %r805, 8, 8;
	cvt.u16.u32 	%rs66, %r812;
	bfe.u32 	%r813, %r804, 24, 8;
	bfe.u32 	%r814, %r804, 16, 8;
	bfe.u32 	%r815, %r804, 8, 8;
	cvt.u16.u32 	%rs67, %r815;
	ld.local.u32 	%r816, [%rd2];
	bfe.u32 	%r817, %r804, 0, 8;
	and.b16  	%rs68, %rs67, 255;
	mul.wide.u16 	%r818, %rs68, 256;
	or.b32  	%r819, %r818, %r817;
	shl.b32 	%r820, %r814, 16;
	and.b32  	%r821, %r820, 16711680;
	or.b32  	%r822, %r819, %r821;
	shl.b32 	%r823, %r813, 24;
	or.b32  	%r824, %r822, %r823;
	bfe.u32 	%r825, %r805, 0, 8;
	and.b16  	%rs69, %rs66, 255;
	mul.wide.u16 	%r826, %rs69, 256;
	or.b32  	%r827, %r826, %r825;
	shl.b32 	%r828, %r811, 16;
	and.b32  	%r829, %r828, 16711680;
	or.b32  	%r830, %r827, %r829;
	shl.b32 	%r831, %r810, 24;
	or.b32  	%r832, %r830, %r831;
	bfe.u32 	%r833, %r806, 0, 8;
	and.b16  	%rs70, %rs65, 255;
	mul.wide.u16 	%r834, %rs70, 256;
	or.b32  	%r835, %r834, %r833;
	shl.b32 	%r836, %r808, 16;
	and.b32  	%r837, %r836, 16711680;
	or.b32  	%r838, %r835, %r837;
	shl.b32 	%r839, %r807, 24;
	or.b32  	%r840, %r838, %r839;
	ld.local.v4.b32 	{%r841, %r842, %r843, %r844}, [%rd2+16];
	bfe.u32 	%r845, %r844, 24, 8;
	bfe.u32 	%r846, %r844, 16, 8;
	bfe.u32 	%r847, %r844, 8, 8;
	cvt.u16.u32 	%rs71, %r847;
	bfe.u32 	%r848, %r843, 24, 8;
	bfe.u32 	%r849, %r843, 16, 8;
	bfe.u32 	%r850, %r843, 8, 8;
	cvt.u16.u32 	%rs72, %r850;
	bfe.u32 	%r851, %r842, 24, 8;
	bfe.u32 	%r852, %r842, 16, 8;
	bfe.u32 	%r853, %r842, 8, 8;
	cvt.u16.u32 	%rs73, %r853;
	ld.local.u32 	%r854, [%rd2+16];
	bfe.u32 	%r855, %r842, 0, 8;
	and.b16  	%rs74, %rs73, 255;
	mul.wide.u16 	%r856, %rs74, 256;
	or.b32  	%r857, %r856, %r855;
	shl.b32 	%r858, %r852, 16;
	and.b32  	%r859, %r858, 16711680;
	or.b32  	%r860, %r857, %r859;
	shl.b32 	%r861, %r851, 24;
	or.b32  	%r862, %r860, %r861;
	bfe.u32 	%r863, %r843, 0, 8;
	and.b16  	%rs75, %rs72, 255;
	mul.wide.u16 	%r864, %rs75, 256;
	or.b32  	%r865, %r864, %r863;
	shl.b32 	%r866, %r849, 16;
	and.b32  	%r867, %r866, 16711680;
	or.b32  	%r868, %r865, %r867;
	shl.b32 	%r869, %r848, 24;
	or.b32  	%r870, %r868, %r869;
	bfe.u32 	%r871, %r844, 0, 8;
	and.b16  	%rs76, %rs71, 255;
	mul.wide.u16 	%r872, %rs76, 256;
	or.b32  	%r873, %r872, %r871;
	shl.b32 	%r874, %r846, 16;
	and.b32  	%r875, %r874, 16711680;
	or.b32  	%r876, %r873, %r875;
	shl.b32 	%r877, %r845, 24;
	or.b32  	%r878, %r876, %r877;
	ld.local.v4.b32 	{%r879, %r880, %r881, %r882}, [%rd2+32];
	bfe.u32 	%r883, %r882, 24, 8;
	bfe.u32 	%r884, %r882, 16, 8;
	bfe.u32 	%r885, %r882, 8, 8;
	cvt.u16.u32 	%rs77, %r885;
	bfe.u32 	%r886, %r881, 24, 8;
	bfe.u32 	%r887, %r881, 16, 8;
	bfe.u32 	%r888, %r881, 8, 8;
	cvt.u16.u32 	%rs78, %r888;
	bfe.u32 	%r889, %r880, 24, 8;
	bfe.u32 	%r890, %r880, 16, 8;
	bfe.u32 	%r891, %r880, 8, 8;
	cvt.u16.u32 	%rs79, %r891;
	ld.local.u32 	%r892, [%rd2+32];
	bfe.u32 	%r893, %r880, 0, 8;
	and.b16  	%rs80, %rs79, 255;
	mul.wide.u16 	%r894, %rs80, 256;
	or.b32  	%r895, %r894, %r893;
	shl.b32 	%r896, %r890, 16;
	and.b32  	%r897, %r896, 16711680;
	or.b32  	%r898, %r895, %r897;
	shl.b32 	%r899, %r889, 24;
	or.b32  	%r900, %r898, %r899;
	bfe.u32 	%r901, %r881, 0, 8;
	and.b16  	%rs81, %rs78, 255;
	mul.wide.u16 	%r902, %rs81, 256;
	or.b32  	%r903, %r902, %r901;
	shl.b32 	%r904, %r887, 16;
	and.b32  	%r905, %r904, 16711680;
	or.b32  	%r906, %r903, %r905;
	shl.b32 	%r907, %r886, 24;
	or.b32  	%r908, %r906, %r907;
	bfe.u32 	%r909, %r882, 0, 8;
	and.b16  	%rs82, %rs77, 255;
	mul.wide.u16 	%r910, %rs82, 256;
	or.b32  	%r911, %r910, %r909;
	shl.b32 	%r912, %r884, 16;
	and.b32  	%r913, %r912, 16711680;
	or.b32  	%r914, %r911, %r913;
	shl.b32 	%r915, %r883, 24;
	or.b32  	%r916, %r914, %r915;
	ld.local.v2.b32 	{%r917, %r918}, [%rd2+48];
	bfe.u32 	%r919, %r918, 24, 8;
	bfe.u32 	%r920, %r918, 16, 8;
	bfe.u32 	%r921, %r918, 8, 8;
	cvt.u16.u32 	%rs83, %r921;
	ld.local.u32 	%r922, [%rd2+48];
	bfe.u32 	%r923, %r918, 0, 8;
	and.b16  	%rs84, %rs83, 255;
	mul.wide.u16 	%r924, %rs84, 256;
	or.b32  	%r925, %r924, %r923;
	shl.b32 	%r926, %r920, 16;
	and.b32  	%r927, %r926, 16711680;
	or.b32  	%r928, %r925, %r927;
	shl.b32 	%r929, %r919, 24;
	or.b32  	%r930, %r928, %r929;
	ld.local.u32 	%r931, [%rd2+60];
	and.b32  	%r932, %r1547, %r1546;
	not.b32 	%r933, %r1547;
	and.b32  	%r934, %r1549, %r933;
	or.b32  	%r935, %r934, %r932;
	add.s32 	%r936, %r1548, %r935;
	add.s32 	%r937, %r936, %r816;
	add.s32 	%r938, %r937, -680876936;
	shf.l.wrap.b32 	%r939, %r938, %r938, 7;
	add.s32 	%r940, %r939, %r1547;
	and.b32  	%r941, %r940, %r1547;
	not.b32 	%r942, %r940;
	and.b32  	%r943, %r1546, %r942;
	or.b32  	%r944, %r941, %r943;
	add.s32 	%r945, %r1549, %r824;
	add.s32 	%r946, %r945, %r944;
	add.s32 	%r947, %r946, -389564586;
	shf.l.wrap.b32 	%r948, %r947, %r947, 12;
	add.s32 	%r949, %r948, %r940;
	and.b32  	%r950, %r949, %r940;
	not.b32 	%r951, %r949;
	and.b32  	%r952, %r1547, %r951;
	or.b32  	%r953, %r950, %r952;
	add.s32 	%r954, %r1546, %r832;
	add.s32 	%r955, %r954, %r953;
	add.s32 	%r956, %r955, 606105819;
	shf.l.wrap.b32 	%r957, %r956, %r956, 17;
	add.s32 	%r958, %r957, %r949;
	and.b32  	%r959, %r958, %r949;
	not.b32 	%r960, %r958;
	and.b32  	%r961, %r940, %r960;
	or.b32  	%r962, %r959, %r961;
	add.s32 	%r963, %r1547, %r840;
	add.s32 	%r964, %r963, %r962;
	add.s32 	%r965, %r964, -1044525330;
	shf.l.wrap.b32 	%r966, %r965, %r965, 22;
	add.s32 	%r967, %r966, %r958;
	and.b32  	%r968, %r967, %r958;
	not.b32 	%r969, %r967;
	and.b32  	%r970, %r949, %r969;
	or.b32  	%r971, %r968, %r970;
	add.s32 	%r972, %r854, %r940;
	add.s32 	%r973, %r972, %r971;
	add.s32 	%r974, %r973, -176418897;
	shf.l.wrap.b32 	%r975, %r974, %r974, 7;
	add.s32 	%r976, %r975, %r967;
	and.b32  	%r977, %r976, %r967;
	not.b32 	%r978, %r976;
	and.b32  	%r979, %r958, %r978;
	or.b32  	%r980, %r977, %r979;
	add.s32 	%r981, %r862, %r949;
	add.s32 	%r982, %r981, %r980;
	add.s32 	%r983, %r982, 1200080426;
	shf.l.wrap.b32 	%r984, %r983, %r983, 12;
	add.s32 	%r985, %r984, %r976;
	and.b32  	%r986, %r985, %r976;
	not.b32 	%r987, %r985;
	and.b32  	%r988, %r967, %r987;
	or.b32  	%r989, %r986, %r988;
	add.s32 	%r990, %r870, %r958;
	add.s32 	%r991, %r990, %r989;
	add.s32 	%r992, %r991, -1473231341;
	shf.l.wrap.b32 	%r993, %r992, %r992, 17;
	add.s32 	%r994, %r993, %r985;
	and.b32  	%r995, %r994, %r985;
	not.b32 	%r996, %r994;
	and.b32  	%r997, %r976, %r996;
	or.b32  	%r998, %r995, %r997;
	add.s32 	%r999, %r878, %r967;
	add.s32 	%r1000, %r999, %r998;
	add.s32 	%r1001, %r1000, -45705983;
	shf.l.wrap.b32 	%r1002, %r1001, %r1001, 22;
	add.s32 	%r1003, %r1002, %r994;
	and.b32  	%r1004, %r1003, %r994;
	not.b32 	%r1005, %r1003;
	and.b32  	%r1006, %r985, %r1005;
	or.b32  	%r1007, %r1004, %r1006;
	add.s32 	%r1008, %r892, %r976;
	add.s32 	%r1009, %r1008, %r1007;
	add.s32 	%r1010, %r1009, 1770035416;
	shf.l.wrap.b32 	%r1011, %r1010, %r1010, 7;
	add.s32 	%r1012, %r1011, %r1003;
	and.b32  	%r1013, %r1012, %r1003;
	not.b32 	%r1014, %r1012;
	and.b32  	%r1015, %r994, %r1014;
	or.b32  	%r1016, %r1013, %r1015;
	add.s32 	%r1017, %r900, %r985;
	add.s32 	%r1018, %r1017, %r1016;
	add.s32 	%r1019, %r1018, -1958414417;
	shf.l.wrap.b32 	%r1020, %r1019, %r1019, 12;
	add.s32 	%r1021, %r1020, %r1012;
	and.b32  	%r1022, %r1021, %r1012;
	not.b32 	%r1023, %r1021;
	and.b32  	%r1024, %r1003, %r1023;
	or.b32  	%r1025, %r1022, %r1024;
	add.s32 	%r1026, %r908, %r994;
	add.s32 	%r1027, %r1026, %r1025;
	add.s32 	%r1028, %r1027, -42063;
	shf.l.wrap.b32 	%r1029, %r1028, %r1028, 17;
	add.s32 	%r1030, %r1029, %r1021;
	and.b32  	%r1031, %r1030, %r1021;
	not.b32 	%r1032, %r1030;
	and.b32  	%r1033, %r1012, %r1032;
	or.b32  	%r1034, %r1031, %r1033;
	add.s32 	%r1035, %r916, %r1003;
	add.s32 	%r1036, %r1035, %r1034;
	add.s32 	%r1037, %r1036, -1990404162;
	shf.l.wrap.b32 	%r1038, %r1037, %r1037, 22;
	add.s32 	%r1039, %r1038, %r1030;
	and.b32  	%r1040, %r1039, %r1030;
	not.b32 	%r1041, %r1039;
	and.b32  	%r1042, %r1021, %r1041;
	or.b32  	%r1043, %r1040, %r1042;
	add.s32 	%r1044, %r922, %r1012;
	add.s32 	%r1045, %r1044, %r1043;
	add.s32 	%r1046, %r1045, 1804603682;
	shf.l.wrap.b32 	%r1047, %r1046, %r1046, 7;
	add.s32 	%r1048, %r1047, %r1039;
	and.b32  	%r1049, %r1048, %r1039;
	not.b32 	%r1050, %r1048;
	and.b32  	%r1051, %r1030, %r1050;
	or.b32  	%r1052, %r1049, %r1051;
	add.s32 	%r1053, %r930, %r1021;
	add.s32 	%r1054, %r1053, %r1052;
	add.s32 	%r1055, %r1054, -40341101;
	shf.l.wrap.b32 	%r1056, %r1055, %r1055, 12;
	add.s32 	%r1057, %r1056, %r1048;
	and.b32  	%r1058, %r1057, %r1048;
	not.b32 	%r1059, %r1057;
	and.b32  	%r1060, %r1039, %r1059;
	or.b32  	%r1061, %r1058, %r1060;
	add.s32 	%r1062, %r802, %r1030;
	add.s32 	%r1063, %r1062, %r1061;
	add.s32 	%r1064, %r1063, -1502002290;
	shf.l.wrap.b32 	%r1065, %r1064, %r1064, 17;
	add.s32 	%r1066, %r1065, %r1057;
	and.b32  	%r1067, %r1066, %r1057;
	not.b32 	%r1068, %r1066;
	and.b32  	%r1069, %r1048, %r1068;
	or.b32  	%r1070, %r1067, %r1069;
	add.s32 	%r1071, %r931, %r1039;
	add.s32 	%r1072, %r1071, %r1070;
	add.s32 	%r1073, %r1072, 1236535329;
	shf.l.wrap.b32 	%r1074, %r1073, %r1073, 22;
	add.s32 	%r1075, %r1074, %r1066;
	and.b32  	%r1076, %r1075, %r1057;
	and.b32  	%r1077, %r1066, %r1059;
	or.b32  	%r1078, %r1076, %r1077;
	add.s32 	%r1079, %r824, %r1048;
	add.s32 	%r1080, %r1079, %r1078;
	add.s32 	%r1081, %r1080, -165796510;
	shf.l.wrap.b32 	%r1082, %r1081, %r1081, 5;
	add.s32 	%r1083, %r1082, %r1075;
	and.b32  	%r1084, %r1083, %r1066;
	and.b32  	%r1085, %r1075, %r1068;
	or.b32  	%r1086, %r1084, %r1085;
	add.s32 	%r1087, %r870, %r1057;
	add.s32 	%r1088, %r1087, %r1086;
	add.s32 	%r1089, %r1088, -1069501632;
	shf.l.wrap.b32 	%r1090, %r1089, %r1089, 9;
	add.s32 	%r1091, %r1090, %r1083;
	and.b32  	%r1092, %r1091, %r1075;
	not.b32 	%r1093, %r1075;
	and.b32  	%r1094, %r1083, %r1093;
	or.b32  	%r1095, %r1092, %r1094;
	add.s32 	%r1096, %r916, %r1066;
	add.s32 	%r1097, %r1096, %r1095;
	add.s32 	%r1098, %r1097, 643717713;
	shf.l.wrap.b32 	%r1099, %r1098, %r1098, 14;
	add.s32 	%r1100, %r1099, %r1091;
	and.b32  	%r1101, %r1100, %r1083;
	not.b32 	%r1102, %r1083;
	and.b32  	%r1103, %r1091, %r1102;
	or.b32  	%r1104, %r1101, %r1103;
	add.s32 	%r1105, %r816, %r1075;
	add.s32 	%r1106, %r1105, %r1104;
	add.s32 	%r1107, %r1106, -373897302;
	shf.l.wrap.b32 	%r1108, %r1107, %r1107, 20;
	add.s32 	%r1109, %r1108, %r1100;
	and.b32  	%r1110, %r1109, %r1091;
	not.b32 	%r1111, %r1091;
	and.b32  	%r1112, %r1100, %r1111;
	or.b32  	%r1113, %r1110, %r1112;
	add.s32 	%r1114, %r862, %r1083;
	add.s32 	%r1115, %r1114, %r1113;
	add.s32 	%r1116, %r1115, -701558691;
	shf.l.wrap.b32 	%r1117, %r1116, %r1116, 5;
	add.s32 	%r1118, %r1117, %r1109;
	and.b32  	%r1119, %r1118, %r1100;
	not.b32 	%r1120, %r1100;
	and.b32  	%r1121, %r1109, %r1120;
	or.b32  	%r1122, %r1119, %r1121;
	add.s32 	%r1123, %r908, %r1091;
	add.s32 	%r1124, %r1123, %r1122;
	add.s32 	%r1125, %r1124, 38016083;
	shf.l.wrap.b32 	%r1126, %r1125, %r1125, 9;
	add.s32 	%r1127, %r1126, %r1118;
	and.b32  	%r1128, %r1127, %r1109;
	not.b32 	%r1129, %r1109;
	and.b32  	%r1130, %r1118, %r1129;
	or.b32  	%r1131, %r1128, %r1130;
	add.s32 	%r1132, %r931, %r1100;
	add.s32 	%r1133, %r1132, %r1131;
	add.s32 	%r1134, %r1133, -660478335;
	shf.l.wrap.b32 	%r1135, %r1134, %r1134, 14;
	add.s32 	%r1136, %r1135, %r1127;
	and.b32  	%r1137, %r1136, %r1118;
	not.b32 	%r1138, %r1118;
	and.b32  	%r1139, %r1127, %r1138;
	or.b32  	%r1140, %r1137, %r1139;
	add.s32 	%r1141, %r854, %r1109;
	add.s32 	%r1142, %r1141, %r1140;
	add.s32 	%r1143, %r1142, -405537848;
	shf.l.wrap.b32 	%r1144, %r1143, %r1143, 20;
	add.s32 	%r1145, %r1144, %r1136;
	and.b32  	%r1146, %r1145, %r1127;
	not.b32 	%r1147, %r1127;
	and.b32  	%r1148, %r1136, %r1147;
	or.b32  	%r1149, %r1146, %r1148;
	add.s32 	%r1150, %r900, %r1118;
	add.s32 	%r1151, %r1150, %r1149;
	add.s32 	%r1152, %r1151, 568446438;
	shf.l.wrap.b32 	%r1153, %r1152, %r1152, 5;
	add.s32 	%r1154, %r1153, %r1145;
	and.b32  	%r1155, %r1154, %r1136;
	not.b32 	%r1156, %r1136;
	and.b32  	%r1157, %r1145, %r1156;
	or.b32  	%r1158, %r1155, %r1157;
	add.s32 	%r1159, %r802, %r1127;
	add.s32 	%r1160, %r1159, %r1158;
	add.s32 	%r1161, %r1160, -1019803690;
	shf.l.wrap.b32 	%r1162, %r1161, %r1161, 9;
	add.s32 	%r1163, %r1162, %r1154;
	and.b32  	%r1164, %r1163, %r1145;
	not.b32 	%r1165, %r1145;
	and.b32  	%r1166, %r1154, %r1165;
	or.b32  	%r1167, %r1164, %r1166;
	add.s32 	%r1168, %r840, %r1136;
	add.s32 	%r1169, %r1168, %r1167;
	add.s32 	%r1170, %r1169, -187363961;
	shf.l.wrap.b32 	%r1171, %r1170, %r1170, 14;
	add.s32 	%r1172, %r1171, %r1163;
	and.b32  	%r1173, %r1172, %r1154;
	not.b32 	%r1174, %r1154;
	and.b32  	%r1175, %r1163, %r1174;
	or.b32  	%r1176, %r1173, %r1175;
	add.s32 	%r1177, %r892, %r1145;
	add.s32 	%r1178, %r1177, %r1176;
	add.s32 	%r1179, %r1178, 1163531501;
	shf.l.wrap.b32 	%r1180, %r1179, %r1179, 20;
	add.s32 	%r1181, %r1180, %r1172;
	and.b32  	%r1182, %r1181, %r1163;
	not.b32 	%r1183, %r1163;
	and.b32  	%r1184, %r1172, %r1183;
	or.b32  	%r1185, %r1182, %r1184;
	add.s32 	%r1186, %r930, %r1154;
	add.s32 	%r1187, %r1186, %r1185;
	add.s32 	%r1188, %r1187, -1444681467;
	shf.l.wrap.b32 	%r1189, %r1188, %r1188, 5;
	add.s32 	%r1190, %r1189, %r1181;
	and.b32  	%r1191, %r1190, %r1172;
	not.b32 	%r1192, %r1172;
	and.b32  	%r1193, %r1181, %r1192;
	or.b32  	%r1194, %r1191, %r1193;
	add.s32 	%r1195, %r832, %r1163;
	add.s32 	%r1196, %r1195, %r1194;
	add.s32 	%r1197, %r1196, -51403784;
	shf.l.wrap.b32 	%r1198, %r1197, %r1197, 9;
	add.s32 	%r1199, %r1198, %r1190;
	and.b32  	%r1200, %r1199, %r1181;
	not.b32 	%r1201, %r1181;
	and.b32  	%r1202, %r1190, %r1201;
	or.b32  	%r1203, %r1200, %r1202;
	add.s32 	%r1204, %r878, %r1172;
	add.s32 	%r1205, %r1204, %r1203;
	add.s32 	%r1206, %r1205, 1735328473;
	shf.l.wrap.b32 	%r1207, %r1206, %r1206, 14;
	add.s32 	%r1208, %r1207, %r1199;
	and.b32  	%r1209, %r1208, %r1190;
	not.b32 	%r1210, %r1190;
	and.b32  	%r1211, %r1199, %r1210;
	or.b32  	%r1212, %r1209, %r1211;
	add.s32 	%r1213, %r922, %r1181;
	add.s32 	%r1214, %r1213, %r1212;
	add.s32 	%r1215, %r1214, -1926607734;
	shf.l.wrap.b32 	%r1216, %r1215, %r1215, 20;
	add.s32 	%r1217, %r1216, %r1208;
	xor.b32  	%r1218, %r1208, %r1199;
	xor.b32  	%r1219, %r1218, %r1217;
	add.s32 	%r1220, %r862, %r1190;
	add.s32 	%r1221, %r1220, %r1219;
	add.s32 	%r1222, %r1221, -378558;
	shf.l.wrap.b32 	%r1223, %r1222, %r1222, 4;
	add.s32 	%r1224, %r1223, %r1217;
	xor.b32  	%r1225, %r1217, %r1208;
	xor.b32  	%r1226, %r1225, %r1224;
	add.s32 	%r1227, %r892, %r1199;
	add.s32 	%r1228, %r1227, %r1226;
	add.s32 	%r1229, %r1228, -2022574463;
	shf.l.wrap.b32 	%r1230, %r1229, %r1229, 11;
	add.s32 	%r1231, %r1230, %r1224;
	xor.b32  	%r1232, %r1224, %r1217;
	xor.b32  	%r1233, %r1232, %r1231;
	add.s32 	%r1234, %r916, %r1208;
	add.s32 	%r1235, %r1234, %r1233;
	add.s32 	%r1236, %r1235, 1839030562;
	shf.l.wrap.b32 	%r1237, %r1236, %r1236, 16;
	add.s32 	%r1238, %r1237, %r1231;
	xor.b32  	%r1239, %r1231, %r1224;
	xor.b32  	%r1240, %r1239, %r1238;
	add.s32 	%r1241, %r802, %r1217;
	add.s32 	%r1242, %r1241, %r1240;
	add.s32 	%r1243, %r1242, -35309556;
	shf.l.wrap.b32 	%r1244, %r1243, %r1243, 23;
	add.s32 	%r1245, %r1244, %r1238;
	xor.b32  	%r1246, %r1238, %r1231;
	xor.b32  	%r1247, %r1246, %r1245;
	add.s32 	%r1248, %r824, %r1224;
	add.s32 	%r1249, %r1248, %r1247;
	add.s32 	%r1250, %r1249, -1530992060;
	shf.l.wrap.b32 	%r1251, %r1250, %r1250, 4;
	add.s32 	%r1252, %r1251, %r1245;
	xor.b32  	%r1253, %r1245, %r1238;
	xor.b32  	%r1254, %r1253, %r1252;
	add.s32 	%r1255, %r854, %r1231;
	add.s32 	%r1256, %r1255, %r1254;
	add.s32 	%r1257, %r1256, 1272893353;
	shf.l.wrap.b32 	%r1258, %r1257, %r1257, 11;
	add.s32 	%r1259, %r1258, %r1252;
	xor.b32  	%r1260, %r1252, %r1245;
	xor.b32  	%r1261, %r1260, %r1259;
	add.s32 	%r1262, %r878, %r1238;
	add.s32 	%r1263, %r1262, %r1261;
	add.s32 	%r1264, %r1263, -155497632;
	shf.l.wrap.b32 	%r1265, %r1264, %r1264, 16;
	add.s32 	%r1266, %r1265, %r1259;
	xor.b32  	%r1267, %r1259, %r1252;
	xor.b32  	%r1268, %r1267, %r1266;
	add.s32 	%r1269, %r908, %r1245;
	add.s32 	%r1270, %r1269, %r1268;
	add.s32 	%r1271, %r1270, -1094730640;
	shf.l.wrap.b32 	%r1272, %r1271, %r1271, 23;
	add.s32 	%r1273, %r1272, %r1266;
	xor.b32  	%r1274, %r1266, %r1259;
	xor.b32  	%r1275, %r1274, %r1273;
	add.s32 	%r1276, %r930, %r1252;
	add.s32 	%r1277, %r1276, %r1275;
	add.s32 	%r1278, %r1277, 681279174;
	shf.l.wrap.b32 	%r1279, %r1278, %r1278, 4;
	add.s32 	%r1280, %r1279, %r1273;
	xor.b32  	%r1281, %r1273, %r1266;
	xor.b32  	%r1282, %r1281, %r1280;
	add.s32 	%r1283, %r816, %r1259;
	add.s32 	%r1284, %r1283, %r1282;
	add.s32 	%r1285, %r1284, -358537222;
	shf.l.wrap.b32 	%r1286, %r1285, %r1285, 11;
	add.s32 	%r1287, %r1286, %r1280;
	xor.b32  	%r1288, %r1280, %r1273;
	xor.b32  	%r1289, %r1288, %r1287;
	add.s32 	%r1290, %r840, %r1266;
	add.s32 	%r1291, %r1290, %r1289;
	add.s32 	%r1292, %r1291, -722521979;
	shf.l.wrap.b32 	%r1293, %r1292, %r1292, 16;
	add.s32 	%r1294, %r1293, %r1287;
	xor.b32  	%r1295, %r1287, %r1280;
	xor.b32  	%r1296, %r1295, %r1294;
	add.s32 	%r1297, %r870, %r1273;
	add.s32 	%r1298, %r1297, %r1296;
	add.s32 	%r1299, %r1298, 76029189;
	shf.l.wrap.b32 	%r1300, %r1299, %r1299, 23;
	add.s32 	%r1301, %r1300, %r1294;
	xor.b32  	%r1302, %r1294, %r1287;
	xor.b32  	%r1303, %r1302, %r1301;
	add.s32 	%r1304, %r900, %r1280;
	add.s32 	%r1305, %r1304, %r1303;
	add.s32 	%r1306, %r1305, -640364487;
	shf.l.wrap.b32 	%r1307, %r1306, %r1306, 4;
	add.s32 	%r1308, %r1307, %r1301;
	xor.b32  	%r1309, %r1301, %r1294;
	xor.b32  	%r1310, %r1309, %r1308;
	add.s32 	%r1311, %r922, %r1287;
	add.s32 	%r1312, %r1311, %r1310;
	add.s32 	%r1313, %r1312, -421815835;
	shf.l.wrap.b32 	%r1314, %r1313, %r1313, 11;
	add.s32 	%r1315, %r1314, %r1308;
	xor.b32  	%r1316, %r1308, %r1301;
	xor.b32  	%r1317, %r1316, %r1315;
	add.s32 	%r1318, %r931, %r1294;
	add.s32 	%r1319, %r1318, %r1317;
	add.s32 	%r1320, %r1319, 530742520;
	shf.l.wrap.b32 	%r1321, %r1320, %r1320, 16;
	add.s32 	%r1322, %r1321, %r1315;
	xor.b32  	%r1323, %r1315, %r1308;
	xor.b32  	%r1324, %r1323, %r1322;
	add.s32 	%r1325, %r832, %r1301;
	add.s32 	%r1326, %r1325, %r1324;
	add.s32 	%r1327, %r1326, -995338651;
	shf.l.wrap.b32 	%r1328, %r1327, %r1327, 23;
	add.s32 	%r1329, %r1328, %r1322;
	not.b32 	%r1330, %r1315;
	or.b32  	%r1331, %r1329, %r1330;
	xor.b32  	%r1332, %r1331, %r1322;
	add.s32 	%r1333, %r816, %r1308;
	add.s32 	%r1334, %r1333, %r1332;
	add.s32 	%r1335, %r1334, -198630844;
	shf.l.wrap.b32 	%r1336, %r1335, %r1335, 6;
	add.s32 	%r1337, %r1336, %r1329;
	not.b32 	%r1338, %r1322;
	or.b32  	%r1339, %r1337, %r1338;
	xor.b32  	%r1340, %r1339, %r1329;
	add.s32 	%r1341, %r878, %r1315;
	add.s32 	%r1342, %r1341, %r1340;
	add.s32 	%r1343, %r1342, 1126891415;
	shf.l.wrap.b32 	%r1344, %r1343, %r1343, 10;
	add.s32 	%r1345, %r1344, %r1337;
	not.b32 	%r1346, %r1329;
	or.b32  	%r1347, %r1345, %r1346;
	xor.b32  	%r1348, %r1347, %r1337;
	add.s32 	%r1349, %r802, %r1322;
	add.s32 	%r1350, %r1349, %r1348;
	add.s32 	%r1351, %r1350, -1416354905;
	shf.l.wrap.b32 	%r1352, %r1351, %r1351, 15;
	add.s32 	%r1353, %r1352, %r1345;
	not.b32 	%r1354, %r1337;
	or.b32  	%r1355, %r1353, %r1354;
	xor.b32  	%r1356, %r1355, %r1345;
	add.s32 	%r1357, %r862, %r1329;
	add.s32 	%r1358, %r1357, %r1356;
	add.s32 	%r1359, %r1358, -57434055;
	shf.l.wrap.b32 	%r1360, %r1359, %r1359, 21;
	add.s32 	%r1361, %r1360, %r1353;
	not.b32 	%r1362, %r1345;
	or.b32  	%r1363, %r1361, %r1362;
	xor.b32  	%r1364, %r1363, %r1353;
	add.s32 	%r1365, %r922, %r1337;
	add.s32 	%r1366, %r1365, %r1364;
	add.s32 	%r1367, %r1366, 1700485571;
	shf.l.wrap.b32 	%r1368, %r1367, %r1367, 6;
	add.s32 	%r1369, %r1368, %r1361;
	not.b32 	%r1370, %r1353;
	or.b32  	%r1371, %r1369, %r1370;
	xor.b32  	%r1372, %r1371, %r1361;
	add.s32 	%r1373, %r840, %r1345;
	add.s32 	%r1374, %r1373, %r1372;
	add.s32 	%r1375, %r1374, -1894986606;
	shf.l.wrap.b32 	%r1376, %r1375, %r1375, 10;
	add.s32 	%r1377, %r1376, %r1369;
	not.b32 	%r1378, %r1361;
	or.b32  	%r1379, %r1377, %r1378;
	xor.b32  	%r1380, %r1379, %r1369;
	add.s32 	%r1381, %r908, %r1353;
	add.s32 	%r1382, %r1381, %r1380;
	add.s32 	%r1383, %r1382, -1051523;
	shf.l.wrap.b32 	%r1384, %r1383, %r1383, 15;
	add.s32 	%r1385, %r1384, %r1377;
	not.b32 	%r1386, %r1369;
	or.b32  	%r1387, %r1385, %r1386;
	xor.b32  	%r1388, %r1387, %r1377;
	add.s32 	%r1389, %r824, %r1361;
	add.s32 	%r1390, %r1389, %r1388;
	add.s32 	%r1391, %r1390, -2054922799;
	shf.l.wrap.b32 	%r1392, %r1391, %r1391, 21;
	add.s32 	%r1393, %r1392, %r1385;
	not.b32 	%r1394, %r1377;
	or.b32  	%r1395, %r1393, %r1394;
	xor.b32  	%r1396, %r1395, %r1385;
	add.s32 	%r1397, %r892, %r1369;
	add.s32 	%r1398, %r1397, %r1396;
	add.s32 	%r1399, %r1398, 1873313359;
	shf.l.wrap.b32 	%r1400, %r1399, %r1399, 6;
	add.s32 	%r1401, %r1400, %r1393;
	not.b32 	%r1402, %r1385;
	or.b32  	%r1403, %r1401, %r1402;
	xor.b32  	%r1404, %r1403, %r1393;
	add.s32 	%r1405, %r931, %r1377;
	add.s32 	%r1406, %r1405, %r1404;
	add.s32 	%r1407, %r1406, -30611744;
	shf.l.wrap.b32 	%r1408, %r1407, %r1407, 10;
	add.s32 	%r1409, %r1408, %r1401;
	not.b32 	%r1410, %r1393;
	or.b32  	%r1411, %r1409, %r1410;
	xor.b32  	%r1412, %r1411, %r1401;
	add.s32 	%r1413, %r870, %r1385;
	add.s32 	%r1414, %r1413, %r1412;
	add.s32 	%r1415, %r1414, -1560198380;
	shf.l.wrap.b32 	%r1416, %r1415, %r1415, 15;
	add.s32 	%r1417, %r1416, %r1409;
	not.b32 	%r1418, %r1401;
	or.b32  	%r1419, %r1417, %r1418;
	xor.b32  	%r1420, %r1419, %r1409;
	add.s32 	%r1421, %r930, %r1393;
	add.s32 	%r1422, %r1421, %r1420;
	add.s32 	%r1423, %r1422, 1309151649;
	shf.l.wrap.b32 	%r1424, %r1423, %r1423, 21;
	add.s32 	%r1425, %r1424, %r1417;
	not.b32 	%r1426, %r1409;
	or.b32  	%r1427, %r1425, %r1426;
	xor.b32  	%r1428, %r1427, %r1417;
	add.s32 	%r1429, %r854, %r1401;
	add.s32 	%r1430, %r1429, %r1428;
	add.s32 	%r1431, %r1430, -145523070;
	shf.l.wrap.b32 	%r1432, %r1431, %r1431, 6;
	add.s32 	%r1433, %r1432, %r1425;
	not.b32 	%r1434, %r1417;
	or.b32  	%r1435, %r1433, %r1434;
	xor.b32  	%r1436, %r1435, %r1425;
	add.s32 	%r1437, %r916, %r1409;
	add.s32 	%r1438, %r1437, %r1436;
	add.s32 	%r1439, %r1438, -1120210379;
	shf.l.wrap.b32 	%r1440, %r1439, %r1439, 10;
	add.s32 	%r1441, %r1440, %r1433;
	not.b32 	%r1442, %r1425;
	or.b32  	%r1443, %r1441, %r1442;
	xor.b32  	%r1444, %r1443, %r1433;
	add.s32 	%r1445, %r832, %r1417;
	add.s32 	%r1446, %r1445, %r1444;
	add.s32 	%r1447, %r1446, 718787259;
	shf.l.wrap.b32 	%r1448, %r1447, %r1447, 15;
	add.s32 	%r1449, %r1448, %r1441;
	not.b32 	%r1450, %r1433;
	or.b32  	%r1451, %r1449, %r1450;
	xor.b32  	%r1452, %r1451, %r1441;
	add.s32 	%r1453, %r900, %r1425;
	add.s32 	%r1454, %r1453, %r1452;
	add.s32 	%r1455, %r1454, -343485551;
	shf.l.wrap.b32 	%r1456, %r1455, %r1455, 21;
	add.s32 	%r1457, %r1433, %r1548;
	add.s32 	%r1458, %r1449, %r1547;
	add.s32 	%r1459, %r1458, %r1456;
	add.s32 	%r1460, %r1449, %r1546;
	add.s32 	%r1461, %r1441, %r1549;
	and.b32  	%r1462, %r1457, 15;
	cvt.u64.u32 	%rd91, %r1462;
	mov.u64 	%rd92, $str;
	add.s64 	%rd93, %rd92, %rd91;
	ld.global.nc.u8 	%rs85, [%rd93];
	cvt.u16.u8 	%rs86, %rs85;
	st.local.u8 	[%rd5+7], %rs86;
	shr.u32 	%r1463, %r1457, 4;
	and.b32  	%r1464, %r1463, 15;
	cvt.u64.u32 	%rd94, %r1464;
	add.s64 	%rd95, %rd92, %rd94;
	ld.global.nc.u8 	%rs87, [%rd95];
	cvt.u16.u8 	%rs88, %rs87;
	st.local.u8 	[%rd5+6], %rs88;
	shr.u32 	%r1465, %r1457, 8;
	and.b32  	%r1466, %r1465, 15;
	cvt.u64.u32 	%rd96, %r1466;
	add.s64 	%rd97, %rd92, %rd96;
	ld.global.nc.u8 	%rs89, [%rd97];
	cvt.u16.u8 	%rs90, %rs89;
	st.local.u8 	[%rd5+5], %rs90;
	shr.u32 	%r1467, %r1457, 12;
	and.b32  	%r1468, %r1467, 15;
	cvt.u64.u32 	%rd98, %r1468;
	add.s64 	%rd99, %rd92, %rd98;
	ld.global.nc.u8 	%rs91, [%rd99];
	cvt.u16.u8 	%rs92, %rs91;
	st.local.u8 	[%rd5+4], %rs92;
	shr.u32 	%r1469, %r1457, 16;
	and.b32  	%r1470, %r1469, 15;
	cvt.u64.u32 	%rd100, %r1470;
	add.s64 	%rd101, %rd92, %rd100;
	ld.global.nc.u8 	%rs93, [%rd101];
	cvt.u16.u8 	%rs94, %rs93;
	st.local.u8 	[%rd5+3], %rs94;
	shr.u32 	%r1471, %r1457, 20;
	and.b32  	%r1472, %r1471, 15;
	cvt.u64.u32 	%rd102, %r1472;
	add.s64 	%rd103, %rd92, %rd102;
	ld.global.nc.u8 	%rs95, [%rd103];
	cvt.u16.u8 	%rs96, %rs95;
	st.local.u8 	[%rd5+2], %rs96;
	shr.u32 	%r1473, %r1457, 24;
	and.b32  	%r1474, %r1473, 15;
	cvt.u64.u32 	%rd104, %r1474;
	add.s64 	%rd105, %rd92, %rd104;
	ld.global.nc.u8 	%rs97, [%rd105];
	cvt.u16.u8 	%rs98, %rs97;
	st.local.u8 	[%rd5+1], %rs98;
	shr.u32 	%r1475, %r1457, 28;
	cvt.u64.u32 	%rd106, %r1475;
	add.s64 	%rd107, %rd92, %rd106;
	ld.global.nc.u8 	%rs99, [%rd107];
	cvt.u16.u8 	%rs100, %rs99;
	st.local.u8 	[%rd5], %rs100;
	and.b32  	%r1476, %r1459, 15;
	cvt.u64.u32 	%rd108, %r1476;
	add.s64 	%rd109, %rd92, %rd108;
	ld.global.nc.u8 	%rs101, [%rd109];
	cvt.u16.u8 	%rs102, %rs101;
	st.local.u8 	[%rd5+15], %rs102;
	shr.u32 	%r1477, %r1459, 4;
	and.b32  	%r1478, %r1477, 15;
	cvt.u64.u32 	%rd110, %r1478;
	add.s64 	%rd111, %rd92, %rd110;
	ld.global.nc.u8 	%rs103, [%rd111];
	cvt.u16.u8 	%rs104, %rs103;
	st.local.u8 	[%rd5+14], %rs104;
	shr.u32 	%r1479, %r1459, 8;
	and.b32  	%r1480, %r1479, 15;
	cvt.u64.u32 	%rd112, %r1480;
	add.s64 	%rd113, %rd92, %rd112;
	ld.global.nc.u8 	%rs105, [%rd113];
	cvt.u16.u8 	%rs106, %rs105;
	st.local.u8 	[%rd5+13], %rs106;
	shr.u32 	%r1481, %r1459, 12;
	and.b32  	%r1482, %r1481, 15;
	cvt.u64.u32 	%rd114, %r1482;
	add.s64 	%rd115, %rd92, %rd114;
	ld.global.nc.u8 	%rs107, [%rd115];
	cvt.u16.u8 	%rs108, %rs107;
	st.local.u8 	[%rd5+12], %rs108;
	shr.u32 	%r1483, %r1459, 16;
	and.b32  	%r1484, %r1483, 15;
	cvt.u64.u32 	%rd116, %r1484;
	add.s64 	%rd117, %rd92, %rd116;
	ld.global.nc.u8 	%rs109, [%rd117];
	cvt.u16.u8 	%rs110, %rs109;
	st.local.u8 	[%rd5+11], %rs110;
	shr.u32 	%r1485, %r1459, 20;
	and.b32  	%r1486, %r1485, 15;
	cvt.u64.u32 	%rd118, %r1486;
	add.s64 	%rd119, %rd92, %rd118;
	ld.global.nc.u8 	%rs111, [%rd119];
	cvt.u16.u8 	%rs112, %rs111;
	st.local.u8 	[%rd5+10], %rs112;
	shr.u32 	%r1487, %r1459, 24;
	and.b32  	%r1488, %r1487, 15;
	cvt.u64.u32 	%rd120, %r1488;
	add.s64 	%rd121, %rd92, %rd120;
	ld.global.nc.u8 	%rs113, [%rd121];
	cvt.u16.u8 	%rs114, %rs113;
	st.local.u8 	[%rd5+9], %rs114;
	shr.u32 	%r1489, %r1459, 28;
	cvt.u64.u32 	%rd122, %r1489;
	add.s64 	%rd123, %rd92, %rd122;
	ld.global.nc.u8 	%rs115, [%rd123];
	cvt.u16.u8 	%rs116, %rs115;
	st.local.u8 	[%rd5+8], %rs116;
	and.b32  	%r1490, %r1460, 15;
	cvt.u64.u32 	%rd124, %r1490;
	add.s64 	%rd125, %rd92, %rd124;
	ld.global.nc.u8 	%rs117, [%rd125];
	cvt.u16.u8 	%rs118, %rs117;
	st.local.u8 	[%rd5+23], %rs118;
	shr.u32 	%r1491, %r1460, 4;
	and.b32  	%r1492, %r1491, 15;
	cvt.u64.u32 	%rd126, %r1492;
	add.s64 	%rd127, %rd92, %rd126;
	ld.global.nc.u8 	%rs119, [%rd127];
	cvt.u16.u8 	%rs120, %rs119;
	st.local.u8 	[%rd5+22], %rs120;
	shr.u32 	%r1493, %r1460, 8;
	and.b32  	%r1494, %r1493, 15;
	cvt.u64.u32 	%rd128, %r1494;
	add.s64 	%rd129, %rd92, %rd128;
	ld.global.nc.u8 	%rs121, [%rd129];
	cvt.u16.u8 	%rs122, %rs121;
	st.local.u8 	[%rd5+21], %rs122;
	shr.u32 	%r1495, %r1460, 12;
	and.b32  	%r1496, %r1495, 15;
	cvt.u64.u32 	%rd130, %r1496;
	add.s64 	%rd131, %rd92, %rd130;
	ld.global.nc.u8 	%rs123, [%rd131];
	cvt.u16.u8 	%rs124, %rs123;
	st.local.u8 	[%rd5+20], %rs124;
	shr.u32 	%r1497, %r1460, 16;
	and.b32  	%r1498, %r1497, 15;
	cvt.u64.u32 	%rd132, %r1498;
	add.s64 	%rd133, %rd92, %rd132;
	ld.global.nc.u8 	%rs125, [%rd133];
	cvt.u16.u8 	%rs126, %rs125;
	st.local.u8 	[%rd5+19], %rs126;
	shr.u32 	%r1499, %r1460, 20;
	and.b32  	%r1500, %r1499, 15;
	cvt.u64.u32 	%rd134, %r1500;
	add.s64 	%rd135, %rd92, %rd134;
	ld.global.nc.u8 	%rs127, [%rd135];
	cvt.u16.u8 	%rs128, %rs127;
	st.local.u8 	[%rd5+18], %rs128;
	shr.u32 	%r1501, %r1460, 24;
	and.b32  	%r1502, %r1501, 15;
	cvt.u64.u32 	%rd136, %r1502;
	add.s64 	%rd137, %rd92, %rd136;
	ld.global.nc.u8 	%rs129, [%rd137];
	cvt.u16.u8 	%rs130, %rs129;
	st.local.u8 	[%rd5+17], %rs130;
	shr.u32 	%r1503, %r1460, 28;
	cvt.u64.u32 	%rd138, %r1503;
	add.s64 	%rd139, %rd92, %rd138;
	ld.global.nc.u8 	%rs131, [%rd139];
	cvt.u16.u8 	%rs132, %rs131;
	st.local.u8 	[%rd5+16], %rs132;
	and.b32  	%r1504, %r1461, 15;
	cvt.u64.u32 	%rd140, %r1504;
	add.s64 	%rd141, %rd92, %rd140;
	ld.global.nc.u8 	%rs133, [%rd141];
	cvt.u16.u8 	%rs134, %rs133;
	st.local.u8 	[%rd5+31], %rs134;
	shr.u32 	%r1505, %r1461, 4;
	and.b32  	%r1506, %r1505, 15;
	cvt.u64.u32 	%rd142, %r1506;
	add.s64 	%rd143, %rd92, %rd142;
	ld.global.nc.u8 	%rs135, [%rd143];
	cvt.u16.u8 	%rs136, %rs135;
	st.local.u8 	[%rd5+30], %rs136;
	shr.u32 	%r1507, %r1461, 8;
	and.b32  	%r1508, %r1507, 15;
	cvt.u64.u32 	%rd144, %r1508;
	add.s64 	%rd145, %rd92, %rd144;
	ld.global.nc.u8 	%rs137, [%rd145];
	cvt.u16.u8 	%rs138, %rs137;
	st.local.u8 	[%rd5+29], %rs138;
	shr.u32 	%r1509, %r1461, 12;
	and.b32  	%r1510, %r1509, 15;
	cvt.u64.u32 	%rd146, %r1510;
	add.s64 	%rd147, %rd92, %rd146;
	ld.global.nc.u8 	%rs139, [%rd147];
	cvt.u16.u8 	%rs140, %rs139;
	st.local.u8 	[%rd5+28], %rs140;
	shr.u32 	%r1511, %r1461, 16;
	and.b32  	%r1512, %r1511, 15;
	cvt.u64.u32 	%rd148, %r1512;
	add.s64 	%rd149, %rd92, %rd148;
	ld.global.nc.u8 	%rs141, [%rd149];
	cvt.u16.u8 	%rs142, %rs141;
	st.local.u8 	[%rd5+27], %rs142;
	shr.u32 	%r1513, %r1461, 20;
	and.b32  	%r1514, %r1513, 15;
	cvt.u64.u32 	%rd150, %r1514;
	add.s64 	%rd151, %rd92, %rd150;
	ld.global.nc.u8 	%rs143, [%rd151];
	cvt.u16.u8 	%rs144, %rs143;
	st.local.u8 	[%rd5+26], %rs144;
	shr.u32 	%r1515, %r1461, 24;
	and.b32  	%r1516, %r1515, 15;
	cvt.u64.u32 	%rd152, %r1516;
	add.s64 	%rd153, %rd92, %rd152;
	ld.global.nc.u8 	%rs145, [%rd153];
	cvt.u16.u8 	%rs146, %rs145;
	st.local.u8 	[%rd5+25], %rs146;
	shr.u32 	%r1517, %r1461, 28;
	cvt.u64.u32 	%rd154, %r1517;
	add.s64 	%rd155, %rd92, %rd154;
	ld.global.nc.u8 	%rs147, [%rd155];
	cvt.u16.u8 	%rs148, %rs147;
	st.local.u8 	[%rd5+24], %rs148;
	mov.b16 	%rs149, 0;
	st.local.u8 	[%rd5+32], %rs149;
	@%p31 bra 	$L__BB0_46;
	mov.b32 	%r1551, 0;
	bra.uni 	$L__BB0_45;
$L__BB0_44:
	add.s32 	%r1551, %r1551, 1;
	setp.eq.s32 	%p33, %r1551, %r63;
	@%p33 bra 	$L__BB0_46;
$L__BB0_45:
	ld.param.u64 	%rd165, [_Z17find_nonce_kernelPKcjS0_jmm_param_2];
	cvt.u64.u32 	%rd156, %r1551;
	add.s64 	%rd157, %rd5, %rd156;
	ld.local.u8 	%rs150, [%rd157];
	cvta.to.global.u64 	%rd158, %rd165;
	add.s64 	%rd159, %rd158, %rd156;
	ld.global.u8 	%rs151, [%rd159];
	setp.eq.s16 	%p32, %rs150, %rs151;
	@%p32 bra 	$L__BB0_44;
	bra.uni 	$L__BB0_49;
$L__BB0_46:
	atom.relaxed.global.cas.b32 	%r1519, [found], 0, 1;
	setp.ne.s32 	%p34, %r1519, 0;
	@%p34 bra 	$L__BB0_49;
	st.global.u64 	[found_nonce], %rd168;
	mov.b64 	%rd174, 0;
$L__BB0_48:
	add.s64 	%rd161, %rd5, %rd174;
	ld.local.u8 	%rs152, [%rd161];
	mov.u64 	%rd162, found_hash_hex;
	add.s64 	%rd163, %rd162, %rd174;
	st.global.u8 	[%rd163], %rs152;
	add.s64 	%rd28, %rd174, 1;
	setp.lt.u64 	%p35, %rd174, 32;
	mov.u64 	%rd174, %rd28;
	@%p35 bra 	$L__BB0_48;
$L__BB0_49:
	ld.param.u64 	%rd167, [_Z17find_nonce_kernelPKcjS0_jmm_param_5];
	mov.u32 	%r1520, %nctaid.x;
	mov.u32 	%r1521, %ntid.x;
	mul.wide.u32 	%rd164, %r1520, %r1521;
	add.s64 	%rd168, %rd168, %rd164;
	setp.lt.u64 	%p36, %rd168, %rd167;
	@%p36 bra 	$L__BB0_14;
$L__BB0_50:
	ret;
$L__BB0_51:
	mov.b16 	%rs30, 48;
	st.local.u8 	[%rd4], %rs30;
	mov.b32 	%r1531, 1;
	bra.uni 	$L__BB0_26;

}


// ===== COMPILED SASS (sm_100) =====

	.target	sm_100

	.elftype	@"ET_EXEC"


//--------------------- .note.nv.tkinfo           --------------------------
	.section	.note.nv.tkinfo,"",@"SHT_NOTE"
	.sectionflags	@"SHF_NOTE_NV_TKINFO"
	.tkinfo
        /*0018*/ 	.word	0x00000002
        /*0030*/ 	.string	""
        /*0030*/ 	.string	"ptxas"
        /*0030*/ 	.string	"Cuda compilation tools, release 13.0, V13.0.88"
        /*0030*/ 	.string	"Build cuda_13.0.r13.0/compiler.36424714_0"
        /*0030*/ 	.string	"-arch sm_100 -m 64 "



//--------------------- .note.nv.cuinfo           --------------------------
	.section	.note.nv.cuinfo,"",@"SHT_NOTE"
	.sectionflags	@"SHF_NOTE_NV_CUINFO"
        /*0018*/ 	.short	0x0002
        /*001a*/ 	.short	0x0064
        /*001c*/ 	.short	0x0082
	.zero		2


//--------------------- .nv.info                  --------------------------
	.section	.nv.info,"",@"SHT_CUDA_INFO"
	.align	4


	//----- nvinfo : EIATTR_REGCOUNT
	.align		4
        /*0000*/ 	.byte	0x04, 0x2f
        /*0002*/ 	.short	(.L_6 - .L_5)
	.align		4
.L_5:
        /*0004*/ 	.word	index@(_Z17find_nonce_kernelPKcjS0_jmm)
        /*0008*/ 	.word	0x00000028


	//----- nvinfo : EIATTR_FRAME_SIZE
	.align		4
.L_6:
        /*000c*/ 	.byte	0x04, 0x11
        /*000e*/ 	.short	(.L_8 - .L_7)
	.align		4
.L_7:
        /*0010*/ 	.word	index@(_Z17find_nonce_kernelPKcjS0_jmm)
        /*0014*/ 	.word	0x00000180


	//----- nvinfo : EIATTR_MIN_STACK_SIZE
	.align		4
.L_8:
        /*0018*/ 	.byte	0x04, 0x12
        /*001a*/ 	.short	(.L_10 - .L_9)
	.align		4
.L_9:
        /*001c*/ 	.word	index@(_Z17find_nonce_kernelPKcjS0_jmm)
        /*0020*/ 	.word	0x00000180
.L_10:


//--------------------- .nv.compat                --------------------------
	.section	.nv.compat,"",@"SHT_CUDA_COMPAT_INFO"
	.align	4
        /*0000*/ 	.byte	0x02, 0x09, 0x00, 0x00, 0x02, 0x02, 0x01, 0x00, 0x02, 0x05, 0x05, 0x00, 0x03, 0x07, 0x01, 0x01
        /*0010*/ 	.byte	0x02, 0x03, 0x00, 0x00, 0x02, 0x06, 0x01, 0x00, 0x04, 0x0b, 0x08, 0x00, 0x09, 0x00, 0x00, 0x00
        /*0020*/ 	.byte	0x00, 0x00, 0x00, 0x00


//--------------------- .nv.info._Z17find_nonce_kernelPKcjS0_jmm --------------------------
	.section	.nv.info._Z17find_nonce_kernelPKcjS0_jmm,"",@"SHT_CUDA_INFO"
	.sectionflags	@""
	.align	4


	//----- nvinfo : EIATTR_CUDA_API_VERSION
	.align		4
        /*0000*/ 	.byte	0x04, 0x37
        /*0002*/ 	.short	(.L_12 - .L_11)
.L_11:
        /*0004*/ 	.word	0x00000082


	//----- nvinfo : EIATTR_KPARAM_INFO
	.align		4
.L_12:
        /*0008*/ 	.byte	0x04, 0x17
        /*000a*/ 	.short	(.L_14 - .L_13)
.L_13:
        /*000c*/ 	.word	0x00000000
        /*0010*/ 	.short	0x0005
        /*0012*/ 	.short	0x0028
        /*0014*/ 	.byte	0x00, 0xf0, 0x21, 0x00


	//----- nvinfo : EIATTR_KPARAM_INFO
	.align		4
.L_14:
        /*0018*/ 	.byte	0x04, 0x17
        /*001a*/ 	.short	(.L_16 - .L_15)
.L_15:
        /*001c*/ 	.word	0x00000000
        /*0020*/ 	.short	0x0004
        /*0022*/ 	.short	0x0020
        /*0024*/ 	.byte	0x00, 0xf0, 0x21, 0x00


	//----- nvinfo : EIATTR_KPARAM_INFO
	.align		4
.L_16:
        /*0028*/ 	.byte	0x04, 0x17
        /*002a*/ 	.short	(.L_18 - .L_17)
.L_17:
        /*002c*/ 	.word	0x00000000
        /*0030*/ 	.short	0x0003
        /*0032*/ 	.short	0x0018
        /*0034*/ 	.byte	0x00, 0xf0, 0x11, 0x00


	//----- nvinfo : EIATTR_KPARAM_INFO
	.align		4
.L_18:
        /*0038*/ 	.byte	0x04, 0x17
        /*003a*/ 	.short	(.L_20 - .L_19)
.L_19:
        /*003c*/ 	.word	0x00000000
        /*0040*/ 	.short	0x0002
        /*0042*/ 	.short	0x0010
        /*0044*/ 	.byte	0x00, 0xf5, 0x21, 0x00


	//----- nvinfo : EIATTR_KPARAM_INFO
	.align		4
.L_20:
        /*0048*/ 	.byte	0x04, 0x17
        /*004a*/ 	.short	(.L_22 - .L_21)
.L_21:
        /*004c*/ 	.word	0x00000000
        /*0050*/ 	.short	0x0001
        /*0052*/ 	.short	0x0008
        /*0054*/ 	.byte	0x00, 0xf0, 0x11, 0x00


	//----- nvinfo : EIATTR_KPARAM_INFO
	.align		4
.L_22:
        /*0058*/ 	.byte	0x04, 0x17
        /*005a*/ 	.short	(.L_24 - .L_23)
.L_23:
        /*005c*/ 	.word	0x00000000
        /*0060*/ 	.short	0x0000
        /*0062*/ 	.short	0x0000
        /*0064*/ 	.byte	0x00, 0xf5, 0x21, 0x00


	//----- nvinfo : EIATTR_SPARSE_MMA_MASK
	.align		4
.L_24:
        /*0068*/ 	.byte	0x03, 0x50
        /*006a*/ 	.short	0x0000


	//----- nvinfo : EIATTR_MAXREG_COUNT
	.align		4
        /*006c*/ 	.byte	0x03, 0x1b
        /*006e*/ 	.short	0x00ff


	//----- nvinfo : EIATTR_MERCURY_ISA_VERSION
	.align		4
        /*0070*/ 	.byte	0x03, 0x5f
        /*0072*/ 	.short	0x0101


	//----- nvinfo : EIATTR_VRC_CTA_INIT_COUNT
	.align		4
        /*0074*/ 	.byte	0x02, 0x4a
	.zero		1
	.zero		1


	//----- nvinfo : EIATTR_EXIT_INSTR_OFFSETS
	.align		4
        /*0078*/ 	.byte	0x04, 0x1c
        /*007a*/ 	.short	(.L_26 - .L_25)


	//   ....[0]....
.L_25:
        /*007c*/ 	.word	0x00000750


	//   ....[1]....
        /*0080*/ 	.word	0x000007a0


	//   ....[2]....
        /*0084*/ 	.word	0x00005f20


	//----- nvinfo : EIATTR_CRS_STACK_SIZE
	.align		4
.L_26:
        /*0088*/ 	.byte	0x04, 0x1e
        /*008a*/ 	.short	(.L_28 - .L_27)
.L_27:
        /*008c*/ 	.word	0x00000000


	//----- nvinfo : EIATTR_CBANK_PARAM_SIZE
	.align		4
.L_28:
        /*0090*/ 	.byte	0x03, 0x19
        /*0092*/ 	.short	0x0030


	//----- nvinfo : EIATTR_PARAM_CBANK
	.align		4
        /*0094*/ 	.byte	0x04, 0x0a
        /*0096*/ 	.short	(.L_30 - .L_29)
	.align		4
.L_29:
        /*0098*/ 	.word	index@(.nv.constant0._Z17find_nonce_kernelPKcjS0_jmm)
        /*009c*/ 	.short	0x0380
        /*009e*/ 	.short	0x0030


	//----- nvinfo : EIATTR_SW_WAR
	.align		4
.L_30:
        /*00a0*/ 	.byte	0x04, 0x36
        /*00a2*/ 	.short	(.L_32 - .L_31)
.L_31:
        /*00a4*/ 	.word	0x00000008
.L_32:


//--------------------- .nv.callgraph             --------------------------
	.section	.nv.callgraph,"",@"SHT_CUDA_CALLGRAPH"
	.align	4
	.sectionentsize	8
	.align		4
        /*0000*/ 	.word	0x00000000
	.align		4
        /*0004*/ 	.word	0xffffffff
	.align		4
        /*0008*/ 	.word	0x00000000
	.align		4
        /*000c*/ 	.word	0xfffffffe
	.align		4
        /*0010*/ 	.word	0x00000000
	.align		4
        /*0014*/ 	.word	0xfffffffd
	.align		4
        /*0018*/ 	.word	0x00000000
	.align		4
        /*001c*/ 	.word	0xfffffffc


//--------------------- .nv.constant4             --------------------------
	.section	.nv.constant4,"a",@progbits
	.align	8
	.align		8
.nv.constant4:
        /*0000*/ 	.dword	padding
	.align		8
        /*0008*/ 	.dword	found
	.align		8
        /*0010*/ 	.dword	found_nonce
	.align		8
        /*0018*/ 	.dword	found_hash_hex
	.align		8
        /*0020*/ 	.dword	$str


//--------------------- .text._Z17find_nonce_kernelPKcjS0_jmm --------------------------
	.section	.text._Z17find_nonce_kernelPKcjS0_jmm,"ax",@progbits
	.align	128
        .global         _Z17find_nonce_kernelPKcjS0_jmm
        .type           _Z17find_nonce_kernelPKcjS0_jmm,@function
        .size           _Z17find_nonce_kernelPKcjS0_jmm,(.L_x_42 - _Z17find_nonce_kernelPKcjS0_jmm)
        .other          _Z17find_nonce_kernelPKcjS0_jmm,@"STO_CUDA_ENTRY STV_DEFAULT"
_Z17find_nonce_kernelPKcjS0_jmm:
.text._Z17find_nonce_kernelPKcjS0_jmm:
[----:B------:R-:W0:Y:S01]  /*0000*/  LDC R1, c[0x0][0x37c] ;  /* 0x0000df00ff017b82 */ /* 0x000e220000000800 */
[----:B------:R-:W1:Y:S07]  /*0010*/  S2R R3, SR_TID.X ;  /* 0x0000000000037919 */ /* 0x000e6e0000002100 */
[----:B------:R-:W2:Y:S01]  /*0020*/  S2UR UR4, SR_CTAID.X ;  /* 0x00000000000479c3 */ /* 0x000ea20000002500 */
[----:B------:R-:W3:Y:S01]  /*0030*/  LDCU UR6, c[0x0][0x388] ;  /* 0x00007100ff0677ac */ /* 0x000ee20008000800 */
[----:B0-----:R-:W-:Y:S01]  /*0040*/  VIADD R1, R1, 0xfffffe80 ;  /* 0xfffffe8001017836 */ /* 0x001fe20000000000 */
[----:B------:R-:W2:Y:S04]  /*0050*/  LDCU UR5, c[0x0][0x360] ;  /* 0x00006c00ff0577ac */ /* 0x000ea80008000800 */
[----:B------:R-:W-:Y:S01]  /*0060*/  R2UR UR7, R1 ;  /* 0x00000000010772ca */ /* 0x000fe200000e0000 */
[----:B------:R-:W1:Y:S01]  /*0070*/  LDC.64 R18, c[0x0][0x3a0] ;  /* 0x0000e800ff127b82 */ /* 0x000e620000000a00 */
[----:B------:R-:W0:Y:S01]  /*0080*/  LDCU.64 UR10, c[0x0][0x358] ;  /* 0x00006b00ff0a77ac */ /* 0x000e220008000a00 */
[----:B---3--:R-:W-:-:S02]  /*0090*/  UISETP.NE.AND UP0, UPT, UR6, URZ, UPT ;  /* 0x000000ff0600728c */ /* 0x008fc4000bf05270 */
[----:B--2---:R-:W-:-:S06]  /*00a0*/  UIMAD UR4, UR4, UR5, URZ ;  /* 0x00000005040472a4 */ /* 0x004fcc000f8e02ff */
[----:B-1----:R-:W-:-:S04]  /*00b0*/  IADD3 R18, P0, P1, R18, UR4, R3 ;  /* 0x0000000412127c10 */ /* 0x002fc8000f91e003 */
[----:B------:R-:W-:Y:S01]  /*00c0*/  IADD3.X R19, PT, PT, RZ, R19, RZ, P0, P1 ;  /* 0x00000013ff137210 */ /* 0x000fe200007e24ff */
[----:B0-----:R-:W-:Y:S08]  /*00d0*/  BRA.U !UP0, `(.L_x_0) ;  /* 0x0000000508907547 */ /* 0x001ff0000b800000 */
[----:B------:R-:W-:Y:S01]  /*00e0*/  UISETP.GE.U32.AND UP0, UPT, UR6, 0x10, UPT ;  /* 0x000000100600788c */ /* 0x000fe2000bf06070 */
[----:B------:R-:W-:Y:S01]  /*00f0*/  IMAD.MOV.U32 R0, RZ, RZ, RZ ;  /* 0x000000ffff007224 */ /* 0x000fe200078e00ff */
[----:B------:R-:W-:-:S04]  /*0100*/  ULOP3.LUT UR4, UR6, 0xf, URZ, 0xc0, !UPT ;  /* 0x0000000f06047892 */ /* 0x000fc8000f8ec0ff */
[----:B------:R-:W-:-:S03]  /*0110*/  UISETP.NE.AND UP1, UPT, UR4, URZ, UPT ;  /* 0x000000ff0400728c */ /* 0x000fc6000bf25270 */
[----:B------:R-:W-:Y:S08]  /*0120*/  BRA.U !UP0, `(.L_x_1) ;  /* 0x00000001089c7547 */ /* 0x000ff0000b800000 */
[----:B------:R-:W-:Y:S01]  /*0130*/  ULOP3.LUT UR5, UR6, 0xfffffff0, URZ, 0xc0, !UPT ;  /* 0xfffffff006057892 */ /* 0x000fe2000f8ec0ff */
[----:B------:R-:W-:Y:S01]  /*0140*/  IMAD.MOV.U32 R2, RZ, RZ, RZ ;  /* 0x000000ffff027224 */ /* 0x000fe200078e00ff */
[----:B------:R-:W0:Y:S04]  /*0150*/  LDCU.64 UR8, c[0x0][0x380] ;  /* 0x00007000ff0877ac */ /* 0x000e280008000a00 */
[----:B------:R-:W-:-:S07]  /*0160*/  IMAD.U32 R0, RZ, RZ, UR5 ;  /* 0x00000005ff007e24 */ /* 0x000fce000f8e00ff */
.L_x_2:
[----:B01----:R-:W-:-:S05]  /*0170*/  IADD3 R4, P0, PT, R2, UR8, RZ ;  /* 0x0000000802047c10 */ /* 0x003fca000ff1e0ff */
[----:B------:R-:W-:-:S05]  /*0180*/  IMAD.X R5, RZ, RZ, UR9, P0 ;  /* 0x00000009ff057e24 */ /* 0x000fca00080e06ff */
[----:B------:R-:W2:Y:S04]  /*0190*/  LDG.E.U8 R3, desc[UR10][R4.64+0xf] ;  /* 0x00000f0a04037981 */ /* 0x000ea8000c1e1100 */
[----:B------:R-:W2:Y:S04]  /*01a0*/  LDG.E.U8 R6, desc[UR10][R4.64+0xe] ;  /* 0x00000e0a04067981 */ /* 0x000ea8000c1e1100 */
[----:B------:R-:W3:Y:S04]  /*01b0*/  LDG.E.U8 R7, desc[UR10][R4.64+0xd] ;  /* 0x00000d0a04077981 */ /* 0x000ee8000c1e1100 */
[----:B------:R-:W3:Y:S04]  /*01c0*/  LDG.E.U8 R8, desc[UR10][R4.64+0xc] ;  /* 0x00000c0a04087981 */ /* 0x000ee8000c1e1100 */
[----:B------:R-:W4:Y:S04]  /*01d0*/  LDG.E.U8 R9, desc[UR10][R4.64+0xb] ;  /* 0x00000b0a04097981 */ /* 0x000f28000c1e1100 */
[----:B------:R-:W4:Y:S04]  /*01e0*/  LDG.E.U8 R10, desc[UR10][R4.64+0xa] ;  /* 0x00000a0a040a7981 */ /* 0x000f28000c1e1100 */
[----:B------:R-:W5:Y:S04]  /*01f0*/  LDG.E.U8 R11, desc[UR10][R4.64+0x9] ;  /* 0x0000090a040b7981 */ /* 0x000f68000c1e1100 */
        /* <DEDUP_REMOVED lines=8> */
[----:B------:R0:W5:Y:S01]  /*0280*/  LDG.E.U8 R22, desc[UR10][R4.64] ;  /* 0x0000000a04167981 */ /* 0x000162000c1e1100 */
[----:B--2---:R-:W-:-:S02]  /*0290*/  PRMT R3, R6, 0x3340, R3 ;  /* 0x0000334006037816 */ /* 0x004fc40000000003 */
[----:B---3--:R-:W-:-:S04]  /*02a0*/  PRMT R8, R8, 0x3340, R7 ;  /* 0x0000334008087816 */ /* 0x008fc80000000007 */
[----:B------:R-:W-:Y:S01]  /*02b0*/  PRMT R7, R8, 0x5410, R3 ;  /* 0x0000541008077816 */ /* 0x000fe20000000003 */
[----:B------:R-:W-:Y:S02]  /*02c0*/  IMAD.IADD R3, R1, 0x1, R2 ;  /* 0x0000000101037824 */ /* 0x000fe400078e0202 */
[----:B------:R-:W-:Y:S01]  /*02d0*/  VIADD R2, R2, 0x10 ;  /* 0x0000001002027836 */ /* 0x000fe20000000000 */
[----:B----4-:R-:W-:-:S04]  /*02e0*/  PRMT R6, R10, 0x3340, R9 ;  /* 0x000033400a067816 */ /* 0x010fc80000000009 */
[----:B------:R-:W-:Y:S02]  /*02f0*/  ISETP.NE.AND P0, PT, R2, R0, PT ;  /* 0x000000000200720c */ /* 0x000fe40003f05270 */
[----:B-----5:R-:W-:-:S04]  /*0300*/  PRMT R11, R12, 0x3340, R11 ;  /* 0x000033400c0b7816 */ /* 0x020fc8000000000b */
[----:B------:R-:W-:Y:S02]  /*0310*/  PRMT R6, R11, 0x5410, R6 ;  /* 0x000054100b067816 */ /* 0x000fe40000000006 */
[----:B------:R-:W-:Y:S02]  /*0320*/  PRMT R13, R14, 0x3340, R13 ;  /* 0x000033400e0d7816 */ /* 0x000fe4000000000d */
[----:B------:R-:W-:-:S04]  /*0330*/  PRMT R16, R16, 0x3340, R15 ;  /* 0x0000334010107816 */ /* 0x000fc8000000000f */
[----:B0-----:R-:W-:Y:S02]  /*0340*/  PRMT R5, R16, 0x5410, R13 ;  /* 0x0000541010057816 */ /* 0x001fe4000000000d */
[----:B------:R-:W-:Y:S02]  /*0350*/  PRMT R17, R20, 0x3340, R17 ;  /* 0x0000334014117816 */ /* 0x000fe40000000011 */
[----:B------:R-:W-:-:S04]  /*0360*/  PRMT R22, R22, 0x3340, R21 ;  /* 0x0000334016167816 */ /* 0x000fc80000000015 */
[----:B------:R-:W-:-:S05]  /*0370*/  PRMT R4, R22, 0x5410, R17 ;  /* 0x0000541016047816 */ /* 0x000fca0000000011 */
[----:B------:R1:W-:Y:S01]  /*0380*/  STL.128 [R3+0x40], R4 ;  /* 0x0000400403007387 */ /* 0x0003e20000100c00 */
[----:B------:R-:W-:Y:S05]  /*0390*/  @P0 BRA `(.L_x_2) ;  /* 0xfffffffc00740947 */ /* 0x000fea000383ffff */
.L_x_1:
[----:B------:R-:W-:Y:S05]  /*03a0*/  BRA.U !UP1, `(.L_x_0) ;  /* 0x0000000109dc7547 */ /* 0x000fea000b800000 */
[----:B------:R-:W-:Y:S02]  /*03b0*/  UISETP.GE.U32.AND UP0, UPT, UR4, 0x8, UPT ;  /* 0x000000080400788c */ /* 0x000fe4000bf06070 */
[----:B------:R-:W-:-:S04]  /*03c0*/  ULOP3.LUT UR8, UR6, 0x7, URZ, 0xc0, !UPT ;  /* 0x0000000706087892 */ /* 0x000fc8000f8ec0ff */
[----:B------:R-:W-:-:S03]  /*03d0*/  UISETP.NE.AND UP1, UPT, UR8, URZ, UPT ;  /* 0x000000ff0800728c */ /* 0x000fc6000bf25270 */
[----:B------:R-:W-:Y:S08]  /*03e0*/  BRA.U !UP0, `(.L_x_3) ;  /* 0x0000000108547547 */ /* 0x000ff0000b800000 */
[----:B------:R-:W0:Y:S02]  /*03f0*/  LDCU.64 UR4, c[0x0][0x380] ;  /* 0x00007000ff0477ac */ /* 0x000e240008000a00 */
[----:B0-----:R-:W-:-:S05]  /*0400*/  IADD3 R2, P0, PT, R0, UR4, RZ ;  /* 0x0000000400027c10 */ /* 0x001fca000ff1e0ff */
[----:B-1----:R-:W-:-:S05]  /*0410*/  IMAD.X R3, RZ, RZ, UR5, P0 ;  /* 0x00000005ff037e24 */ /* 0x002fca00080e06ff */
[----:B------:R-:W2:Y:S04]  /*0420*/  LDG.E.U8 R4, desc[UR10][R2.64] ;  /* 0x0000000a02047981 */ /* 0x000ea8000c1e1100 */
[----:B------:R-:W3:Y:S04]  /*0430*/  LDG.E.U8 R5, desc[UR10][R2.64+0x1] ;  /* 0x0000010a02057981 */ /* 0x000ee8000c1e1100 */
[----:B------:R-:W4:Y:S04]  /*0440*/  LDG.E.U8 R6, desc[UR10][R2.64+0x2] ;  /* 0x0000020a02067981 */ /* 0x000f28000c1e1100 */
[----:B------:R-:W5:Y:S04]  /*0450*/  LDG.E.U8 R7, desc[UR10][R2.64+0x3] ;  /* 0x0000030a02077981 */ /* 0x000f68000c1e1100 */
[----:B------:R-:W5:Y:S04]  /*0460*/  LDG.E.U8 R8, desc[UR10][R2.64+0x4] ;  /* 0x0000040a02087981 */ /* 0x000f68000c1e1100 */
[----:B------:R-:W5:Y:S04]  /*0470*/  LDG.E.U8 R9, desc[UR10][R2.64+0x5] ;  /* 0x0000050a02097981 */ /* 0x000f68000c1e1100 */
[----:B------:R-:W5:Y:S04]  /*0480*/  LDG.E.U8 R10, desc[UR10][R2.64+0x6] ;  /* 0x0000060a020a7981 */ /* 0x000f68000c1e1100 */
[----:B------:R-:W5:Y:S01]  /*0490*/  LDG.E.U8 R11, desc[UR10][R2.64+0x7] ;  /* 0x0000070a020b7981 */ /* 0x000f62000c1e1100 */
[----:B------:R-:W-:-:S02]  /*04a0*/  IMAD.IADD R12, R1, 0x1, R0 ;  /* 0x00000001010c7824 */ /* 0x000fc400078e0200 */
[----:B------:R-:W-:-:S03]  /*04b0*/  VIADD R0, R0, 0x8 ;  /* 0x0000000800007836 */ /* 0x000fc60000000000 */
[----:B--2---:R0:W-:Y:S04]  /*04c0*/  STL.U8 [R12+0x40], R4 ;  /* 0x000040040c007387 */ /* 0x0041e80000100000 */
[----:B---3--:R0:W-:Y:S04]  /*04d0*/  STL.U8 [R12+0x41], R5 ;  /* 0x000041050c007387 */ /* 0x0081e80000100000 */
[----:B----4-:R0:W-:Y:S04]  /*04e0*/  STL.U8 [R12+0x42], R6 ;  /* 0x000042060c007387 */ /* 0x0101e80000100000 */
[----:B-----5:R0:W-:Y:S04]  /*04f0*/  STL.U8 [R12+0x43], R7 ;  /* 0x000043070c007387 */ /* 0x0201e80000100000 */
[----:B------:R0:W-:Y:S04]  /*0500*/  STL.U8 [R12+0x44], R8 ;  /* 0x000044080c007387 */ /* 0x0001e80000100000 */
[----:B------:R0:W-:Y:S04]  /*0510*/  STL.U8 [R12+0x45], R9 ;  /* 0x000045090c007387 */ /* 0x0001e80000100000 */
[----:B------:R0:W-:Y:S04]  /*0520*/  STL.U8 [R12+0x46], R10 ;  /* 0x0000460a0c007387 */ /* 0x0001e80000100000 */
[----:B------:R0:W-:Y:S02]  /*0530*/  STL.U8 [R12+0x47], R11 ;  /* 0x0000470b0c007387 */ /* 0x0001e40000100000 */
.L_x_3:
[----:B------:R-:W-:Y:S05]  /*0540*/  BRA.U !UP1, `(.L_x_0) ;  /* 0x0000000109747547 */ /* 0x000fea000b800000 */
[----:B------:R-:W-:Y:S02]  /*0550*/  UISETP.GE.U32.AND UP0, UPT, UR8, 0x4, UPT ;  /* 0x000000040800788c */ /* 0x000fe4000bf06070 */
[----:B------:R-:W-:-:S04]  /*0560*/  ULOP3.LUT UR5, UR6, 0x3, URZ, 0xc0, !UPT ;  /* 0x0000000306057892 */ /* 0x000fc8000f8ec0ff */
[----:B------:R-:W-:-:S03]  /*0570*/  UISETP.NE.AND UP1, UPT, UR5, URZ, UPT ;  /* 0x000000ff0500728c */ /* 0x000fc6000bf25270 */
[----:B------:R-:W-:Y:S08]  /*0580*/  BRA.U !UP0, `(.L_x_4) ;  /* 0x0000000108347547 */ /* 0x000ff0000b800000 */
[----:B------:R-:W2:Y:S02]  /*0590*/  LDCU.64 UR8, c[0x0][0x380] ;  /* 0x00007000ff0877ac */ /* 0x000ea40008000a00 */
[----:B--2---:R-:W-:-:S05]  /*05a0*/  IADD3 R2, P0, PT, R0, UR8, RZ ;  /* 0x0000000800027c10 */ /* 0x004fca000ff1e0ff */
[----:B-1----:R-:W-:-:S05]  /*05b0*/  IMAD.X R3, RZ, RZ, UR9, P0 ;  /* 0x00000009ff037e24 */ /* 0x002fca00080e06ff */
[----:B0-----:R-:W2:Y:S04]  /*05c0*/  LDG.E.U8 R4, desc[UR10][R2.64] ;  /* 0x0000000a02047981 */ /* 0x001ea8000c1e1100 */
[----:B------:R-:W3:Y:S04]  /*05d0*/  LDG.E.U8 R6, desc[UR10][R2.64+0x1] ;  /* 0x0000010a02067981 */ /* 0x000ee8000c1e1100 */
[----:B------:R-:W4:Y:S04]  /*05e0*/  LDG.E.U8 R8, desc[UR10][R2.64+0x2] ;  /* 0x0000020a02087981 */ /* 0x000f28000c1e1100 */
[----:B------:R-:W5:Y:S01]  /*05f0*/  LDG.E.U8 R10, desc[UR10][R2.64+0x3] ;  /* 0x0000030a020a7981 */ /* 0x000f62000c1e1100 */
[----:B------:R-:W-:-:S02]  /*0600*/  IMAD.IADD R5, R1, 0x1, R0 ;  /* 0x0000000101057824 */ /* 0x000fc400078e0200 */
[----:B------:R-:W-:-:S03]  /*0610*/  VIADD R0, R0, 0x4 ;  /* 0x0000000400007836 */ /* 0x000fc60000000000 */
[----:B--2---:R2:W-:Y:S04]  /*0620*/  STL.U8 [R5+0x40], R4 ;  /* 0x0000400405007387 */ /* 0x0045e80000100000 */
[----:B---3--:R2:W-:Y:S04]  /*0630*/  STL.U8 [R5+0x41], R6 ;  /* 0x0000410605007387 */ /* 0x0085e80000100000 */
[----:B----4-:R2:W-:Y:S04]  /*0640*/  STL.U8 [R5+0x42], R8 ;  /* 0x0000420805007387 */ /* 0x0105e80000100000 */
[----:B-----5:R2:W-:Y:S02]  /*0650*/  STL.U8 [R5+0x43], R10 ;  /* 0x0000430a05007387 */ /* 0x0205e40000100000 */
.L_x_4:
[----:B------:R-:W-:Y:S05]  /*0660*/  BRA.U !UP1, `(.L_x_0) ;  /* 0x00000001092c7547 */ /* 0x000fea000b800000 */
[----:B------:R-:W3:Y:S01]  /*0670*/  LDCU.64 UR8, c[0x0][0x380] ;  /* 0x00007000ff0877ac */ /* 0x000ee20008000a00 */
[----:B------:R-:W-:-:S05]  /*0680*/  UMOV UR4, URZ ;  /* 0x000000ff00047c82 */ /* 0x000fca0008000000 */
.L_x_5:
[----:B---34-:R-:W-:-:S05]  /*0690*/  IADD3 R2, P0, PT, R0, UR8, RZ ;  /* 0x0000000800027c10 */ /* 0x018fca000ff1e0ff */
[----:B-1----:R-:W-:-:S05]  /*06a0*/  IMAD.X R3, RZ, RZ, UR9, P0 ;  /* 0x00000009ff037e24 */ /* 0x002fca00080e06ff */
[----:B------:R-:W3:Y:S01]  /*06b0*/  LDG.E.U8 R2, desc[UR10][R2.64] ;  /* 0x0000000a02027981 */ /* 0x000ee2000c1e1100 */
[----:B0-2---:R-:W-:Y:S01]  /*06c0*/  IMAD.IADD R5, R1, 0x1, R0 ;  /* 0x0000000101057824 */ /* 0x005fe200078e0200 */
[----:B------:R-:W-:Y:S01]  /*06d0*/  UIADD3 UR4, UPT, UPT, UR4, 0x1, URZ ;  /* 0x0000000104047890 */ /* 0x000fe2000fffe0ff */
[----:B------:R-:W-:-:S03]  /*06e0*/  VIADD R0, R0, 0x1 ;  /* 0x0000000100007836 */ /* 0x000fc60000000000 */
[----:B------:R-:W-:Y:S01]  /*06f0*/  UISETP.NE.AND UP0, UPT, UR4, UR5, UPT ;  /* 0x000000050400728c */ /* 0x000fe2000bf05270 */
[----:B---3--:R4:W-:Y:S08]  /*0700*/  STL.U8 [R5+0x40], R2 ;  /* 0x0000400205007387 */ /* 0x0089f00000100000 */
[----:B------:R-:W-:Y:S05]  /*0710*/  BRA.U UP0, `(.L_x_5) ;  /* 0xfffffffd00dc7547 */ /* 0x000fea000b83ffff */
.L_x_0:
[----:B------:R-:W3:Y:S02]  /*0720*/  LDCU.64 UR4, c[0x0][0x3a8] ;  /* 0x00007500ff0477ac */ /* 0x000ee40008000a00 */
[----:B---3--:R-:W-:-:S04]  /*0730*/  ISETP.GE.U32.AND P0, PT, R18, UR4, PT ;  /* 0x0000000412007c0c */ /* 0x008fc8000bf06070 */
[----:B------:R-:W-:-:S13]  /*0740*/  ISETP.GE.U32.AND.EX P0, PT, R19, UR5, PT, P0 ;  /* 0x0000000513007c0c */ /* 0x000fda000bf06100 */
[----:B------:R-:W-:Y:S05]  /*0750*/  @P0 EXIT ;  /* 0x000000000000094d */ /* 0x000fea0003800000 */
[----:B------:R-:W-:-:S12]  /*0760*/  UIADD3 UR4, UPT, UPT, UR7, 0x140, URZ ;  /* 0x0000014007047890 */ /* 0x000fd8000fffe0ff */
.L_x_40:
[----:B-1--4-:R-:W1:Y:S02]  /*0770*/  LDC.64 R2, c[0x4][0x8] ;  /* 0x01000200ff027b82 */ /* 0x012e640000000a00 */
[----:B-1----:R-:W3:Y:S02]  /*0780*/  ATOMG.E.OR.STRONG.GPU PT, R2, desc[UR10][R2.64], RZ ;  /* 0x800000ff020279a8 */ /* 0x002ee4000b1ef10a */
[----:B---3--:R-:W-:-:S13]  /*0790*/  ISETP.NE.AND P0, PT, R2, RZ, PT ;  /* 0x000000ff0200720c */ /* 0x008fda0003f05270 */
[----:B------:R-:W-:Y:S05]  /*07a0*/  @P0 EXIT ;  /* 0x000000000000094d */ /* 0x000fea0003800000 */
[----:B------:R-:W-:Y:S01]  /*07b0*/  ISETP.NE.U32.AND P0, PT, R18, RZ, PT ;  /* 0x000000ff1200720c */ /* 0x000fe20003f05070 */
[----:B------:R-:W-:Y:S01]  /*07c0*/  IMAD.MOV.U32 R0, RZ, RZ, 0x30 ;  /* 0x00000030ff007424 */ /* 0x000fe200078e00ff */
[----:B------:R-:W-:Y:S02]  /*07d0*/  BSSY.RECONVERGENT B0, `(.L_x_6) ;  /* 0x00000d8000007945 */ /* 0x000fe40003800200 */
[----:B------:R-:W-:-:S13]  /*07e0*/  ISETP.NE.AND.EX P0, PT, R19, RZ, PT, P0 ;  /* 0x000000ff1300720c */ /* 0x000fda0003f05300 */
[----:B------:R1:W-:Y:S01]  /*07f0*/  @!P0 STL.U8 [R1+0x140], R0 ;  /* 0x0001400001008387 */ /* 0x0003e20000100000 */
[----:B------:R-:W-:Y:S01]  /*0800*/  @!P0 IMAD.MOV.U32 R3, RZ, RZ, 0x1 ;  /* 0x00000001ff038424 */ /* 0x000fe200078e00ff */
[----:B------:R-:W-:Y:S06]  /*0810*/  @!P0 BRA `(.L_x_7) ;  /* 0x0000000c004c8947 */ /* 0x000fec0003800000 */
[----:B------:R-:W-:Y:S01]  /*0820*/  BSSY.RECONVERGENT B1, `(.L_x_8) ;  /* 0x0000019000017945 */ /* 0x000fe20003800200 */
[----:B-1----:R-:W-:Y:S02]  /*0830*/  IMAD.MOV.U32 R0, RZ, RZ, RZ ;  /* 0x000000ffff007224 */ /* 0x002fe400078e00ff */
[----:B0-2---:R-:W-:Y:S02]  /*0840*/  IMAD.MOV.U32 R8, RZ, RZ, R18 ;  /* 0x000000ffff087224 */ /* 0x005fe400078e0012 */
[----:B------:R-:W-:-:S07]  /*0850*/  IMAD.MOV.U32 R9, RZ, RZ, R19 ;  /* 0x000000ffff097224 */ /* 0x000fce00078e0013 */
.L_x_9:
[----:B------:R-:W-:-:S04]  /*0860*/  IMAD.WIDE.U32 R2, R9, -0x33333333, RZ ;  /* 0xcccccccd09027825 */ /* 0x000fc800078e00ff */
[----:B0-----:R-:W-:-:S04]  /*0870*/  IMAD.WIDE.U32 R4, P0, R8, -0x33333334, R2 ;  /* 0xcccccccc08047825 */ /* 0x001fc80007800002 */
[----:B------:R-:W-:-:S04]  /*0880*/  IMAD.WIDE.U32 R2, R8, -0x33333333, RZ ;  /* 0xcccccccd08027825 */ /* 0x000fc800078e00ff */
[----:B------:R-:W-:Y:S01]  /*0890*/  IMAD.X R7, RZ, RZ, RZ, P0 ;  /* 0x000000ffff077224 */ /* 0x000fe200000e06ff */
[----:B------:R-:W-:Y:S01]  /*08a0*/  IADD3 RZ, P0, PT, R3, R4, RZ ;  /* 0x0000000403ff7210 */ /* 0x000fe20007f1e0ff */
[----:B------:R-:W-:Y:S02]  /*08b0*/  IMAD.MOV.U32 R6, RZ, RZ, R5 ;  /* 0x000000ffff067224 */ /* 0x000fe400078e0005 */
[----:B------:R-:W-:Y:S02]  /*08c0*/  VIADD R4, R0, 0x1 ;  /* 0x0000000100047836 */ /* 0x000fe40000000000 */
[----:B------:R-:W-:Y:S01]  /*08d0*/  IMAD.WIDE.U32.X R2, R9, -0x33333334, R6, P0 ;  /* 0xcccccccc09027825 */ /* 0x000fe200000e0406 */
[----:B------:R-:W-:-:S03]  /*08e0*/  ISETP.GE.U32.AND P0, PT, R8, 0xa, PT ;  /* 0x0000000a0800780c */ /* 0x000fc60003f06070 */
[--C-:B------:R-:W-:Y:S01]  /*08f0*/  IMAD.IADD R6, R1, 0x1, R0.reuse ;  /* 0x0000000101067824 */ /* 0x100fe200078e0200 */
[--C-:B------:R-:W-:Y:S01]  /*0900*/  SHF.R.U64 R7, R2, 0x3, R3.reuse ;  /* 0x0000000302077819 */ /* 0x100fe20000001203 */
[----:B------:R-:W-:Y:S01]  /*0910*/  IMAD.MOV.U32 R2, RZ, RZ, R0 ;  /* 0x000000ffff027224 */ /* 0x000fe200078e0000 */
[----:B------:R-:W-:Y:S01]  /*0920*/  ISETP.GE.U32.AND.EX P0, PT, R9, RZ, PT, P0 ;  /* 0x000000ff0900720c */ /* 0x000fe20003f06100 */
[----:B------:R-:W-:Y:S01]  /*0930*/  IMAD.MOV.U32 R0, RZ, RZ, R4 ;  /* 0x000000ffff007224 */ /* 0x000fe200078e0004 */
[----:B------:R-:W-:Y:S01]  /*0940*/  SHF.R.U32.HI R3, RZ, 0x3, R3 ;  /* 0x00000003ff037819 */ /* 0x000fe20000011603 */
[----:B------:R-:W-:Y:S02]  /*0950*/  IMAD R5, R7, -0xa, R8 ;  /* 0xfffffff607057824 */ /* 0x000fe400078e0208 */
[----:B------:R-:W-:Y:S02]  /*0960*/  IMAD.MOV.U32 R8, RZ, RZ, R7 ;  /* 0x000000ffff087224 */ /* 0x000fe400078e0007 */
[----:B------:R-:W-:-:S02]  /*0970*/  VIADD R5, R5, 0x30 ;  /* 0x0000003005057836 */ /* 0x000fc40000000000 */
[----:B------:R-:W-:-:S03]  /*0980*/  IMAD.MOV.U32 R9, RZ, RZ, R3 ;  /* 0x000000ffff097224 */ /* 0x000fc600078e0003 */
[----:B------:R0:W-:Y:S01]  /*0990*/  STL.U8 [R6+0x140], R5 ;  /* 0x0001400506007387 */ /* 0x0001e20000100000 */
[----:B------:R-:W-:Y:S05]  /*09a0*/  @P0 BRA `(.L_x_9) ;  /* 0xfffffffc00ac0947 */ /* 0x000fea000383ffff */
[----:B------:R-:W-:Y:S05]  /*09b0*/  BSYNC.RECONVERGENT B1 ;  /* 0x0000000000017941 */ /* 0x000fea0003800200 */
.L_x_8:
[----:B------:R-:W-:Y:S01]  /*09c0*/  ISETP.NE.AND P0, PT, R2, RZ, PT ;  /* 0x000000ff0200720c */ /* 0x000fe20003f05270 */
[----:B------:R-:W-:-:S12]  /*09d0*/  IMAD.MOV.U32 R3, RZ, RZ, 0x1 ;  /* 0x00000001ff037424 */ /* 0x000fd800078e00ff */
[----:B------:R-:W-:Y:S05]  /*09e0*/  @!P0 BRA `(.L_x_7) ;  /* 0x0000000800d88947 */ /* 0x000fea0003800000 */
[----:B------:R-:W-:Y:S01]  /*09f0*/  ISETP.GE.U32.AND P0, PT, R2, 0x7, PT ;  /* 0x000000070200780c */ /* 0x000fe20003f06070 */
[----:B------:R-:W-:Y:S01]  /*0a00*/  BSSY.RECONVERGENT B2, `(.L_x_10) ;  /* 0x000009c000027945 */ /* 0x000fe20003800200 */
[----:B------:R-:W-:Y:S01]  /*0a10*/  SHF.R.U32.HI R3, RZ, 0x1, R0 ;  /* 0x00000001ff037819 */ /* 0x000fe20000011600 */
[----:B------:R-:W-:-:S03]  /*0a20*/  IMAD.MOV.U32 R4, RZ, RZ, RZ ;  /* 0x000000ffff047224 */ /* 0x000fc600078e00ff */
[----:B------:R-:W-:-:S04]  /*0a30*/  VIMNMX.U32 R3, PT, PT, R3, 0x1, !PT ;  /* 0x0000000103037848 */ /* 0x000fc80007fe0000 */
[----:B------:R-:W-:-:S03]  /*0a40*/  LOP3.LUT R7, R3, 0x3, RZ, 0xc0, !PT ;  /* 0x0000000303077812 */ /* 0x000fc600078ec0ff */
[----:B------:R-:W-:Y:S05]  /*0a50*/  @!P0 BRA `(.L_x_11) ;  /* 0x0000000800588947 */ /* 0x000fea0003800000 */
[----:B------:R-:W-:Y:S01]  /*0a60*/  LOP3.LUT R4, R3, 0x7ffffffc, RZ, 0xc0, !PT ;  /* 0x7ffffffc03047812 */ /* 0x000fe200078ec0ff */
[----:B0-----:R-:W-:Y:S01]  /*0a70*/  IMAD.U32 R5, RZ, RZ, UR4 ;  /* 0x00000004ff057e24 */ /* 0x001fe2000f8e00ff */
[----:B------:R-:W-:Y:S01]  /*0a80*/  BSSY.RELIABLE B1, `(.L_x_12) ;  /* 0x000007e000017945 */ /* 0x000fe20003800100 */
[----:B------:R-:W-:Y:S02]  /*0a90*/  VIADD R3, R1, 0x141 ;  /* 0x0000014101037836 */ /* 0x000fe40000000000 */
[----:B------:R-:W-:Y:S01]  /*0aa0*/  IMAD.MOV R6, RZ, RZ, -R4 ;  /* 0x000000ffff067224 */ /* 0x000fe200078e0a04 */
[----:B------:R-:W-:-:S04]  /*0ab0*/  IADD3 R5, PT, PT, R5, -0x1, R2 ;  /* 0xffffffff05057810 */ /* 0x000fc80007ffe002 */
[----:B------:R-:W-:-:S13]  /*0ac0*/  ISETP.GE.AND P0, PT, R6, RZ, PT ;  /* 0x000000ff0600720c */ /* 0x000fda0003f06270 */
[----:B------:R-:W-:Y:S05]  /*0ad0*/  @P0 BRA `(.L_x_13) ;  /* 0x0000000400e00947 */ /* 0x000fea0003800000 */
[----:B------:R-:W-:Y:S01]  /*0ae0*/  IMAD.MOV R8, RZ, RZ, -R6 ;  /* 0x000000ffff087224 */ /* 0x000fe200078e0a06 */
[----:B------:R-:W-:Y:S01]  /*0af0*/  BSSY.RECONVERGENT B3, `(.L_x_14) ;  /* 0x000004a000037945 */ /* 0x000fe20003800200 */
[----:B------:R-:W-:-:S03]  /*0b00*/  PLOP3.LUT P0, PT, PT, PT, PT, 0x80, 0x8 ;  /* 0x000000000008781c */ /* 0x000fc60003f0f070 */
[----:B------:R-:W-:-:S13]  /*0b10*/  ISETP.GT.AND P1, PT, R8, 0xc, PT ;  /* 0x0000000c0800780c */ /* 0x000fda0003f24270 */
[----:B------:R-:W-:Y:S05]  /*0b20*/  @!P1 BRA `(.L_x_15) ;  /* 0x0000000400189947 */ /* 0x000fea0003800000 */
[----:B------:R-:W-:-:S13]  /*0b30*/  PLOP3.LUT P0, PT, PT, PT, PT, 0x8, 0x80 ;  /* 0x000000000080781c */ /* 0x000fda0003f0e170 */
.L_x_16:
[----:B------:R-:W2:Y:S04]  /*0b40*/  LDL.U8 R10, [R5+0x1] ;  /* 0x00000100050a7983 */ /* 0x000ea80000100000 */
[----:B------:R-:W3:Y:S04]  /*0b50*/  LDL.U8 R8, [R3+-0x1] ;  /* 0xffffff0003087983 */ /* 0x000ee80000100000 */
[----:B--2---:R0:W-:Y:S04]  /*0b60*/  STL.U8 [R3+-0x1], R10 ;  /* 0xffffff0a03007387 */ /* 0x0041e80000100000 */
[----:B---3--:R1:W-:Y:S04]  /*0b70*/  STL.U8 [R5+0x1], R8 ;  /* 0x0000010805007387 */ /* 0x0083e80000100000 */
[----:B------:R-:W2:Y:S04]  /*0b80*/  LDL.U8 R14, [R5] ;  /* 0x00000000050e7983 */ /* 0x000ea80000100000 */
[----:B------:R-:W3:Y:S04]  /*0b90*/  LDL.U8 R12, [R3] ;  /* 0x00000000030c7983 */ /* 0x000ee80000100000 */
[----:B--2---:R2:W-:Y:S04]  /*0ba0*/  STL.U8 [R3], R14 ;  /* 0x0000000e03007387 */ /* 0x0045e80000100000 */
[----:B---3--:R3:W-:Y:S04]  /*0bb0*/  STL.U8 [R5], R12 ;  /* 0x0000000c05007387 */ /* 0x0087e80000100000 */
[----:B------:R-:W4:Y:S04]  /*0bc0*/  LDL.U8 R20, [R5+-0x1] ;  /* 0xffffff0005147983 */ /* 0x000f280000100000 */
[----:B------:R-:W5:Y:S04]  /*0bd0*/  LDL.U8 R16, [R3+0x1] ;  /* 0x0000010003107983 */ /* 0x000f680000100000 */
[----:B----4-:R4:W-:Y:S04]  /*0be0*/  STL.U8 [R3+0x1], R20 ;  /* 0x0000011403007387 */ /* 0x0109e80000100000 */
[----:B-----5:R5:W-:Y:S04]  /*0bf0*/  STL.U8 [R5+-0x1], R16 ;  /* 0xffffff1005007387 */ /* 0x020be80000100000 */
[----:B------:R-:W2:Y:S04]  /*0c00*/  LDL.U8 R22, [R5+-0x2] ;  /* 0xfffffe0005167983 */ /* 0x000ea80000100000 */
[----:B0-----:R-:W3:Y:S04]  /*0c10*/  LDL.U8 R10, [R3+0x2] ;  /* 0x00000200030a7983 */ /* 0x001ee80000100000 */
[----:B--2---:R0:W-:Y:S04]  /*0c20*/  STL.U8 [R3+0x2], R22 ;  /* 0x0000021603007387 */ /* 0x0041e80000100000 */
[----:B---3--:R2:W-:Y:S04]  /*0c30*/  STL.U8 [R5+-0x2], R10 ;  /* 0xfffffe0a05007387 */ /* 0x0085e80000100000 */
[----:B------:R-:W3:Y:S04]  /*0c40*/  LDL.U8 R24, [R5+-0x3] ;  /* 0xfffffd0005187983 */ /* 0x000ee80000100000 */
[----:B-1----:R-:W4:Y:S04]  /*0c50*/  LDL.U8 R8, [R3+0x3] ;  /* 0x0000030003087983 */ /* 0x002f280000100000 */
[----:B---3--:R1:W-:Y:S04]  /*0c60*/  STL.U8 [R3+0x3], R24 ;  /* 0x0000031803007387 */ /* 0x0083e80000100000 */
[----:B----4-:R3:W-:Y:S04]  /*0c70*/  STL.U8 [R5+-0x3], R8 ;  /* 0xfffffd0805007387 */ /* 0x0107e80000100000 */
[----:B------:R-:W4:Y:S04]  /*0c80*/  LDL.U8 R14, [R5+-0x4] ;  /* 0xfffffc00050e7983 */ /* 0x000f280000100000 */
[----:B------:R-:W5:Y:S04]  /*0c90*/  LDL.U8 R12, [R3+0x4] ;  /* 0x00000400030c7983 */ /* 0x000f680000100000 */
[----:B----4-:R4:W-:Y:S04]  /*0ca0*/  STL.U8 [R3+0x4], R14 ;  /* 0x0000040e03007387 */ /* 0x0109e80000100000 */
[----:B-----5:R5:W-:Y:S04]  /*0cb0*/  STL.U8 [R5+-0x4], R12 ;  /* 0xfffffc0c05007387 */ /* 0x020be80000100000 */
[----:B------:R-:W2:Y:S04]  /*0cc0*/  LDL.U8 R20, [R5+-0x5] ;  /* 0xfffffb0005147983 */ /* 0x000ea80000100000 */
[----:B------:R-:W3:Y:S04]  /*0cd0*/  LDL.U8 R16, [R3+0x5] ;  /* 0x0000050003107983 */ /* 0x000ee80000100000 */
[----:B--2---:R2:W-:Y:S04]  /*0ce0*/  STL.U8 [R3+0x5], R20 ;  /* 0x0000051403007387 */ /* 0x0045e80000100000 */
[----:B---3--:R3:W-:Y:S04]  /*0cf0*/  STL.U8 [R5+-0x5], R16 ;  /* 0xfffffb1005007387 */ /* 0x0087e80000100000 */
[----:B0-----:R-:W4:Y:S04]  /*0d00*/  LDL.U8 R22, [R5+-0x6] ;  /* 0xfffffa0005167983 */ /* 0x001f280000100000 */
[----:B------:R-:W5:Y:S04]  /*0d10*/  LDL.U8 R10, [R3+0x6] ;  /* 0x00000600030a7983 */ /* 0x000f680000100000 */
[----:B----4-:R0:W-:Y:S04]  /*0d20*/  STL.U8 [R3+0x6], R22 ;  /* 0x0000061603007387 */ /* 0x0101e80000100000 */
[----:B-----5:R4:W-:Y:S04]  /*0d30*/  STL.U8 [R5+-0x6], R10 ;  /* 0xfffffa0a05007387 */ /* 0x0209e80000100000 */
[----:B-1----:R-:W5:Y:S04]  /*0d40*/  LDL.U8 R24, [R5+-0x7] ;  /* 0xfffff90005187983 */ /* 0x002f680000100000 */
[----:B------:R-:W2:Y:S04]  /*0d50*/  LDL.U8 R8, [R3+0x7] ;  /* 0x0000070003087983 */ /* 0x000ea80000100000 */
[----:B-----5:R1:W-:Y:S04]  /*0d60*/  STL.U8 [R3+0x7], R24 ;  /* 0x0000071803007387 */ /* 0x0203e80000100000 */
[----:B--2---:R2:W-:Y:S04]  /*0d70*/  STL.U8 [R5+-0x7], R8 ;  /* 0xfffff90805007387 */ /* 0x0045e80000100000 */
[----:B------:R-:W5:Y:S04]  /*0d80*/  LDL.U8 R14, [R5+-0x8] ;  /* 0xfffff800050e7983 */ /* 0x000f680000100000 */
[----:B------:R-:W3:Y:S04]  /*0d90*/  LDL.U8 R12, [R3+0x8] ;  /* 0x00000800030c7983 */ /* 0x000ee80000100000 */
[----:B-----5:R5:W-:Y:S04]  /*0da0*/  STL.U8 [R3+0x8], R14 ;  /* 0x0000080e03007387 */ /* 0x020be80000100000 */
[----:B---3--:R3:W-:Y:S04]  /*0db0*/  STL.U8 [R5+-0x8], R12 ;  /* 0xfffff80c05007387 */ /* 0x0087e80000100000 */
[----:B------:R-:W4:Y:S04]  /*0dc0*/  LDL.U8 R20, [R5+-0x9] ;  /* 0xfffff70005147983 */ /* 0x000f280000100000 */
[----:B------:R-:W2:Y:S04]  /*0dd0*/  LDL.U8 R16, [R3+0x9] ;  /* 0x0000090003107983 */ /* 0x000ea80000100000 */
[----:B----4-:R4:W-:Y:S04]  /*0de0*/  STL.U8 [R3+0x9], R20 ;  /* 0x0000091403007387 */ /* 0x0109e80000100000 */
[----:B--2---:R2:W-:Y:S04]  /*0df0*/  STL.U8 [R5+-0x9], R16 ;  /* 0xfffff71005007387 */ /* 0x0045e80000100000 */
[----:B0-----:R-:W5:Y:S04]  /*0e00*/  LDL.U8 R22, [R5+-0xa] ;  /* 0xfffff60005167983 */ /* 0x001f680000100000 */
[----:B------:R-:W3:Y:S04]  /*0e10*/  LDL.U8 R10, [R3+0xa] ;  /* 0x00000a00030a7983 */ /* 0x000ee80000100000 */
[----:B-----5:R0:W-:Y:S04]  /*0e20*/  STL.U8 [R3+0xa], R22 ;  /* 0x00000a1603007387 */ /* 0x0201e80000100000 */
[----:B---3--:R3:W-:Y:S04]  /*0e30*/  STL.U8 [R5+-0xa], R10 ;  /* 0xfffff60a05007387 */ /* 0x0087e80000100000 */
[----:B-1----:R-:W5:Y:S04]  /*0e40*/  LDL.U8 R24, [R5+-0xb] ;  /* 0xfffff50005187983 */ /* 0x002f680000100000 */
[----:B------:R-:W4:Y:S04]  /*0e50*/  LDL.U8 R8, [R3+0xb] ;  /* 0x00000b0003087983 */ /* 0x000f280000100000 */
[----:B-----5:R-:W-:Y:S04]  /*0e60*/  STL.U8 [R3+0xb], R24 ;  /* 0x00000b1803007387 */ /* 0x020fe80000100000 */
[----:B----4-:R-:W-:Y:S04]  /*0e70*/  STL.U8 [R5+-0xb], R8 ;  /* 0xfffff50805007387 */ /* 0x010fe80000100000 */
[----:B------:R-:W4:Y:S04]  /*0e80*/  LDL.U8 R14, [R5+-0xc] ;  /* 0xfffff400050e7983 */ /* 0x000f280000100000 */
[----:B------:R-:W5:Y:S04]  /*0e90*/  LDL.U8 R12, [R3+0xc] ;  /* 0x00000c00030c7983 */ /* 0x000f680000100000 */
[----:B----4-:R-:W-:Y:S04]  /*0ea0*/  STL.U8 [R3+0xc], R14 ;  /* 0x00000c0e03007387 */ /* 0x010fe80000100000 */
[----:B-----5:R-:W-:Y:S04]  /*0eb0*/  STL.U8 [R5+-0xc], R12 ;  /* 0xfffff40c05007387 */ /* 0x020fe80000100000 */
[----:B------:R-:W4:Y:S04]  /*0ec0*/  LDL.U8 R20, [R5+-0xd] ;  /* 0xfffff30005147983 */ /* 0x000f280000100000 */
[----:B--2---:R-:W2:Y:S01]  /*0ed0*/  LDL.U8 R16, [R3+0xd] ;  /* 0x00000d0003107983 */ /* 0x004ea20000100000 */
[----:B------:R-:W-:-:S05]  /*0ee0*/  VIADD R6, R6, 0x10 ;  /* 0x0000001006067836 */ /* 0x000fca0000000000 */
[----:B------:R-:W-:Y:S01]  /*0ef0*/  ISETP.GE.AND P1, PT, R6, -0xc, PT ;  /* 0xfffffff40600780c */ /* 0x000fe20003f26270 */
[----:B----4-:R-:W-:Y:S04]  /*0f00*/  STL.U8 [R3+0xd], R20 ;  /* 0x00000d1403007387 */ /* 0x010fe80000100000 */
[----:B--2---:R-:W-:Y:S04]  /*0f10*/  STL.U8 [R5+-0xd], R16 ;  /* 0xfffff31005007387 */ /* 0x004fe80000100000 */
[----:B0-----:R-:W2:Y:S04]  /*0f20*/  LDL.U8 R22, [R5+-0xe] ;  /* 0xfffff20005167983 */ /* 0x001ea80000100000 */
[----:B---3--:R-:W3:Y:S04]  /*0f30*/  LDL.U8 R10, [R3+0xe] ;  /* 0x00000e00030a7983 */ /* 0x008ee80000100000 */
[----:B--2---:R0:W-:Y:S04]  /*0f40*/  STL.U8 [R3+0xe], R22 ;  /* 0x00000e1603007387 */ /* 0x0041e80000100000 */
[----:B---3--:R1:W-:Y:S01]  /*0f50*/  STL.U8 [R5+-0xe], R10 ;  /* 0xfffff20a05007387 */ /* 0x0083e20000100000 */
[----:B0-----:R-:W-:-:S02]  /*0f60*/  VIADD R3, R3, 0x10 ;  /* 0x0000001003037836 */ /* 0x001fc40000000000 */
[----:B-1----:R-:W-:Y:S01]  /*0f70*/  VIADD R5, R5, 0xfffffff0 ;  /* 0xfffffff005057836 */ /* 0x002fe20000000000 */
[----:B------:R-:W-:Y:S06]  /*0f80*/  @!P1 BRA `(.L_x_16) ;  /* 0xfffffff800ec9947 */ /* 0x000fec000383ffff */
.L_x_15:
[----:B------:R-:W-:Y:S05]  /*0f90*/  BSYNC.RECONVERGENT B3 ;  /* 0x0000000000037941 */ /* 0x000fea0003800200 */
.L_x_14:
[----:B------:R-:W-:Y:S01]  /*0fa0*/  IMAD.MOV R8, RZ, RZ, -R6 ;  /* 0x000000ffff087224 */ /* 0x000fe200078e0a06 */
[----:B------:R-:W-:Y:S04]  /*0fb0*/  BSSY.RECONVERGENT B3, `(.L_x_17) ;  /* 0x0000027000037945 */ /* 0x000fe80003800200 */
[----:B------:R-:W-:-:S13]  /*0fc0*/  ISETP.GT.AND P1, PT, R8, 0x4, PT ;  /* 0x000000040800780c */ /* 0x000fda0003f24270 */
[----:B------:R-:W-:Y:S05]  /*0fd0*/  @!P1 BRA `(.L_x_18) ;  /* 0x0000000000909947 */ /* 0x000fea0003800000 */
        /* <DEDUP_REMOVED lines=18> */
[----:B---3--:R-:W-:Y:S04]  /*1100*/  STL.U8 [R3+0x3], R24 ;  /* 0x0000031803007387 */ /* 0x008fe80000100000 */
[----:B----4-:R-:W-:Y:S04]  /*1110*/  STL.U8 [R5+-0x3], R8 ;  /* 0xfffffd0805007387 */ /* 0x010fe80000100000 */
[----:B------:R-:W3:Y:S04]  /*1120*/  LDL.U8 R14, [R5+-0x4] ;  /* 0xfffffc00050e7983 */ /* 0x000ee80000100000 */
[----:B------:R-:W4:Y:S04]  /*1130*/  LDL.U8 R12, [R3+0x4] ;  /* 0x00000400030c7983 */ /* 0x000f280000100000 */
[----:B---3--:R-:W-:Y:S04]  /*1140*/  STL.U8 [R3+0x4], R14 ;  /* 0x0000040e03007387 */ /* 0x008fe80000100000 */
[----:B----4-:R-:W-:Y:S04]  /*1150*/  STL.U8 [R5+-0x4], R12 ;  /* 0xfffffc0c05007387 */ /* 0x010fe80000100000 */
[----:B------:R-:W3:Y:S04]  /*1160*/  LDL.U8 R20, [R5+-0x5] ;  /* 0xfffffb0005147983 */ /* 0x000ee80000100000 */
[----:B-----5:R-:W4:Y:S04]  /*1170*/  LDL.U8 R16, [R3+0x5] ;  /* 0x0000050003107983 */ /* 0x020f280000100000 */
[----:B---3--:R-:W-:Y:S04]  /*1180*/  STL.U8 [R3+0x5], R20 ;  /* 0x0000051403007387 */ /* 0x008fe80000100000 */
[----:B----4-:R-:W-:Y:S04]  /*1190*/  STL.U8 [R5+-0x5], R16 ;  /* 0xfffffb1005007387 */ /* 0x010fe80000100000 */
[----:B0-----:R-:W3:Y:S04]  /*11a0*/  LDL.U8 R22, [R5+-0x6] ;  /* 0xfffffa0005167983 */ /* 0x001ee80000100000 */
[----:B--2---:R-:W2:Y:S01]  /*11b0*/  LDL.U8 R10, [R3+0x6] ;  /* 0x00000600030a7983 */ /* 0x004ea20000100000 */
[----:B------:R-:W-:Y:S01]  /*11c0*/  PLOP3.LUT P0, PT, PT, PT, PT, 0x8, 0x80 ;  /* 0x000000000080781c */ /* 0x000fe20003f0e170 */
[----:B------:R-:W-:-:S02]  /*11d0*/  VIADD R6, R6, 0x8 ;  /* 0x0000000806067836 */ /* 0x000fc40000000000 */
[----:B---3--:R0:W-:Y:S04]  /*11e0*/  STL.U8 [R3+0x6], R22 ;  /* 0x0000061603007387 */ /* 0x0081e80000100000 */
[----:B--2---:R1:W-:Y:S01]  /*11f0*/  STL.U8 [R5+-0x6], R10 ;  /* 0xfffffa0a05007387 */ /* 0x0043e20000100000 */
[----:B0-----:R-:W-:Y:S02]  /*1200*/  VIADD R3, R3, 0x8 ;  /* 0x0000000803037836 */ /* 0x001fe40000000000 */
[----:B-1----:R-:W-:-:S07]  /*1210*/  VIADD R5, R5, 0xfffffff8 ;  /* 0xfffffff805057836 */ /* 0x002fce0000000000 */
.L_x_18:
[----:B------:R-:W-:Y:S05]  /*1220*/  BSYNC.RECONVERGENT B3 ;  /* 0x0000000000037941 */ /* 0x000fea0003800200 */
.L_x_17:
[----:B------:R-:W-:-:S13]  /*1230*/  ISETP.NE.OR P0, PT, R6, RZ, P0 ;  /* 0x000000ff0600720c */ /* 0x000fda0000705670 */
[----:B------:R-:W-:Y:S05]  /*1240*/  @!P0 BREAK.RELIABLE B1 ;  /* 0x0000000000018942 */ /* 0x000fea0003800100 */
[----:B------:R-:W-:Y:S05]  /*1250*/  @!P0 BRA `(.L_x_11) ;  /* 0x0000000000588947 */ /* 0x000fea0003800000 */
.L_x_13:
[----:B------:R-:W-:Y:S05]  /*1260*/  BSYNC.RELIABLE B1 ;  /* 0x0000000000017941 */ /* 0x000fea0003800100 */
.L_x_12:
[----:B------:R-:W2:Y:S04]  /*1270*/  LDL.U8 R10, [R5+0x1] ;  /* 0x00000100050a7983 */ /* 0x000ea80000100000 */
[----:B------:R-:W3:Y:S04]  /*1280*/  LDL.U8 R8, [R3+-0x1] ;  /* 0xffffff0003087983 */ /* 0x000ee80000100000 */
[----:B--2---:R0:W-:Y:S04]  /*1290*/  STL.U8 [R3+-0x1], R10 ;  /* 0xffffff0a03007387 */ /* 0x0041e80000100000 */
[----:B---3--:R-:W-:Y:S04]  /*12a0*/  STL.U8 [R5+0x1], R8 ;  /* 0x0000010805007387 */ /* 0x008fe80000100000 */
[----:B------:R-:W2:Y:S04]  /*12b0*/  LDL.U8 R14, [R5] ;  /* 0x00000000050e7983 */ /* 0x000ea80000100000 */
[----:B------:R-:W3:Y:S04]  /*12c0*/  LDL.U8 R12, [R3] ;  /* 0x00000000030c7983 */ /* 0x000ee80000100000 */
[----:B--2---:R-:W-:Y:S04]  /*12d0*/  STL.U8 [R3], R14 ;  /* 0x0000000e03007387 */ /* 0x004fe80000100000 */
[----:B---3--:R-:W-:Y:S04]  /*12e0*/  STL.U8 [R5], R12 ;  /* 0x0000000c05007387 */ /* 0x008fe80000100000 */
[----:B------:R-:W2:Y:S04]  /*12f0*/  LDL.U8 R20, [R5+-0x1] ;  /* 0xffffff0005147983 */ /* 0x000ea80000100000 */
[----:B------:R-:W3:Y:S01]  /*1300*/  LDL.U8 R16, [R3+0x1] ;  /* 0x0000010003107983 */ /* 0x000ee20000100000 */
[----:B------:R-:W-:-:S05]  /*1310*/  VIADD R6, R6, 0x4 ;  /* 0x0000000406067836 */ /* 0x000fca0000000000 */
[----:B------:R-:W-:Y:S01]  /*1320*/  ISETP.NE.AND P0, PT, R6, RZ, PT ;  /* 0x000000ff0600720c */ /* 0x000fe20003f05270 */
[----:B--2---:R-:W-:Y:S04]  /*1330*/  STL.U8 [R3+0x1], R20 ;  /* 0x0000011403007387 */ /* 0x004fe80000100000 */
[----:B---3--:R-:W-:Y:S04]  /*1340*/  STL.U8 [R5+-0x1], R16 ;  /* 0xffffff1005007387 */ /* 0x008fe80000100000 */
[----:B------:R-:W2:Y:S04]  /*1350*/  LDL.U8 R22, [R5+-0x2] ;  /* 0xfffffe0005167983 */ /* 0x000ea80000100000 */
[----:B0-----:R-:W3:Y:S04]  /*1360*/  LDL.U8 R10, [R3+0x2] ;  /* 0x00000200030a7983 */ /* 0x001ee80000100000 */
[----:B--2---:R0:W-:Y:S04]  /*1370*/  STL.U8 [R3+0x2], R22 ;  /* 0x0000021603007387 */ /* 0x0041e80000100000 */
[----:B---3--:R1:W-:Y:S01]  /*1380*/  STL.U8 [R5+-0x2], R10 ;  /* 0xfffffe0a05007387 */ /* 0x0083e20000100000 */
[----:B0-----:R-:W-:-:S02]  /*1390*/  VIADD R3, R3, 0x4 ;  /* 0x0000000403037836 */ /* 0x001fc40000000000 */
[----:B-1----:R-:W-:Y:S01]  /*13a0*/  VIADD R5, R5, 0xfffffffc ;  /* 0xfffffffc05057836 */ /* 0x002fe20000000000 */
[----:B------:R-:W-:Y:S06]  /*13b0*/  @P0 BRA `(.L_x_12) ;  /* 0xfffffffc00ac0947 */ /* 0x000fec000383ffff */
.L_x_11:
[----:B------:R-:W-:Y:S05]  /*13c0*/  BSYNC.RECONVERGENT B2 ;  /* 0x0000000000027941 */ /* 0x000fea0003800200 */
.L_x_10:
[----:B------:R-:W-:Y:S01]  /*13d0*/  ISETP.NE.AND P0, PT, R7, RZ, PT ;  /* 0x000000ff0700720c */ /* 0x000fe20003f05270 */
[----:B------:R-:W-:-:S12]  /*13e0*/  IMAD.MOV.U32 R3, RZ, RZ, R0 ;  /* 0x000000ffff037224 */ /* 0x000fd800078e0000 */
[----:B------:R-:W-:Y:S05]  /*13f0*/  @!P0 BRA `(.L_x_7) ;  /* 0x0000000000548947 */ /* 0x000fea0003800000 */
[C---:B------:R-:W-:Y:S01]  /*1400*/  IADD3 R9, PT, PT, R1.reuse, -R4, R2 ;  /* 0x8000000401097210 */ /* 0x040fe20007ffe002 */
[----:B0-----:R-:W-:-:S04]  /*1410*/  IMAD.IADD R5, R1, 0x1, R4 ;  /* 0x0000000101057824 */ /* 0x001fc800078e0204 */
[----:B------:R-:W2:Y:S04]  /*1420*/  LDL.U8 R4, [R9+0x140] ;  /* 0x0001400009047983 */ /* 0x000ea80000100000 */
[----:B------:R-:W3:Y:S01]  /*1430*/  LDL.U8 R2, [R5+0x140] ;  /* 0x0001400005027983 */ /* 0x000ee20000100000 */
[----:B------:R-:W-:Y:S01]  /*1440*/  ISETP.NE.AND P0, PT, R7, 0x1, PT ;  /* 0x000000010700780c */ /* 0x000fe20003f05270 */
[----:B------:R-:W-:Y:S02]  /*1450*/  IMAD.MOV.U32 R3, RZ, RZ, R0 ;  /* 0x000000ffff037224 */ /* 0x000fe400078e0000 */
[----:B--2---:R4:W-:Y:S04]  /*1460*/  STL.U8 [R5+0x140], R4 ;  /* 0x0001400405007387 */ /* 0x0049e80000100000 */
[----:B---3--:R4:W-:Y:S06]  /*1470*/  STL.U8 [R9+0x140], R2 ;  /* 0x0001400209007387 */ /* 0x0089ec0000100000 */
[----:B------:R-:W-:Y:S05]  /*1480*/  @!P0 BRA `(.L_x_7) ;  /* 0x0000000000308947 */ /* 0x000fea0003800000 */
[----:B----4-:R-:W2:Y:S04]  /*1490*/  LDL.U8 R4, [R9+0x13f] ;  /* 0x00013f0009047983 */ /* 0x010ea80000100000 */
[----:B------:R-:W3:Y:S01]  /*14a0*/  LDL.U8 R2, [R5+0x141] ;  /* 0x0001410005027983 */ /* 0x000ee20000100000 */
[----:B------:R-:W-:Y:S01]  /*14b0*/  ISETP.NE.AND P0, PT, R7, 0x2, PT ;  /* 0x000000020700780c */ /* 0x000fe20003f05270 */
[----:B------:R-:W-:Y:S02]  /*14c0*/  IMAD.MOV.U32 R3, RZ, RZ, R0 ;  /* 0x000000ffff037224 */ /* 0x000fe400078e0000 */
[----:B--2---:R0:W-:Y:S04]  /*14d0*/  STL.U8 [R5+0x141], R4 ;  /* 0x0001410405007387 */ /* 0x0041e80000100000 */
[----:B---3--:R0:W-:Y:S06]  /*14e0*/  STL.U8 [R9+0x13f], R2 ;  /* 0x00013f0209007387 */ /* 0x0081ec0000100000 */
[----:B------:R-:W-:Y:S05]  /*14f0*/  @!P0 BRA `(.L_x_7) ;  /* 0x0000000000148947 */ /* 0x000fea0003800000 */
[----:B0-----:R-:W2:Y:S04]  /*1500*/  LDL.U8 R4, [R9+0x13e] ;  /* 0x00013e0009047983 */ /* 0x001ea80000100000 */
[----:B------:R-:W3:Y:S01]  /*1510*/  LDL.U8 R2, [R5+0x142] ;  /* 0x0001420005027983 */ /* 0x000ee20000100000 */
[----:B------:R-:W-:-:S03]  /*1520*/  IMAD.MOV.U32 R3, RZ, RZ, R0 ;  /* 0x000000ffff037224 */ /* 0x000fc600078e0000 */
[----:B--2---:R0:W-:Y:S04]  /*1530*/  STL.U8 [R5+0x142], R4 ;  /* 0x0001420405007387 */ /* 0x0041e80000100000 */
[----:B---3--:R0:W-:Y:S02]  /*1540*/  STL.U8 [R9+0x13e], R2 ;  /* 0x00013e0209007387 */ /* 0x0081e40000100000 */
.L_x_7:
[----:B------:R-:W-:Y:S05]  /*1550*/  BSYNC.RECONVERGENT B0 ;  /* 0x0000000000007941 */ /* 0x000fea0003800200 */
.L_x_6:
[----:B0-2-4-:R-:W0:Y:S01]  /*1560*/  LDC R4, c[0x0][0x388] ;  /* 0x0000e200ff047b82 */ /* 0x015e220000000800 */
[C---:B------:R-:W-:Y:S01]  /*1570*/  ISETP.GE.U32.AND P0, PT, R3.reuse, 0x4, PT ;  /* 0x000000040300780c */ /* 0x040fe20003f06070 */
[----:B------:R-:W-:Y:S01]  /*1580*/  BSSY.RECONVERGENT B0, `(.L_x_19) ;  /* 0x000001c000007945 */ /* 0x000fe20003800200 */
[----:B------:R-:W-:Y:S01]  /*1590*/  LOP3.LUT R13, R3, 0x3, RZ, 0xc0, !PT ;  /* 0x00000003030d7812 */ /* 0x000fe200078ec0ff */
[----:B------:R-:W-:-:S10]  /*15a0*/  IMAD.MOV.U32 R2, RZ, RZ, RZ ;  /* 0x000000ffff027224 */ /* 0x000fd400078e00ff */
[----:B------:R-:W-:Y:S05]  /*15b0*/  @!P0 BRA `(.L_x_20) ;  /* 0x0000000000608947 */ /* 0x000fea0003800000 */
[----:B------:R-:W-:Y:S01]  /*15c0*/  BSSY.RECONVERGENT B1, `(.L_x_20) ;  /* 0x0000017000017945 */ /* 0x000fe20003800200 */
[----:B------:R-:W-:Y:S01]  /*15d0*/  LOP3.LUT R2, R3, 0xfffffffc, RZ, 0xc0, !PT ;  /* 0xfffffffc03027812 */ /* 0x000fe200078ec0ff */
[----:B-1----:R-:W-:-:S07]  /*15e0*/  IMAD.MOV.U32 R0, RZ, RZ, RZ ;  /* 0x000000ffff007224 */ /* 0x002fce00078e00ff */
.L_x_21:
[----:B------:R-:W-:-:S05]  /*15f0*/  IMAD.IADD R11, R1, 0x1, R0 ;  /* 0x00000001010b7824 */ /* 0x000fca00078e0200 */
[----:B-1----:R-:W2:Y:S01]  /*1600*/  LDL.U16 R5, [R11+0x140] ;  /* 0x000140000b057983 */ /* 0x002ea20000100400 */
[C-C-:B0-----:R-:W-:Y:S01]  /*1610*/  IMAD.IADD R12, R1.reuse, 0x1, R4.reuse ;  /* 0x00000001010c7824 */ /* 0x141fe200078e0204 */
[----:B------:R-:W-:Y:S02]  /*1620*/  IADD3 R10, PT, PT, R1, 0x1, R4 ;  /* 0x00000001010a7810 */ /* 0x000fe40007ffe004 */
[C---:B--2---:R-:W-:Y:S02]  /*1630*/  PRMT R3, R5.reuse, 0x7770, RZ ;  /* 0x0000777005037816 */ /* 0x044fe400000000ff */
[----:B------:R-:W-:-:S03]  /*1640*/  PRMT R5, R5, 0x7771, RZ ;  /* 0x0000777105057816 */ /* 0x000fc600000000ff */
[----:B------:R1:W-:Y:S04]  /*1650*/  STL.U8 [R12+0x40], R3 ;  /* 0x000040030c007387 */ /* 0x0003e80000100000 */
[----:B------:R1:W-:Y:S04]  /*1660*/  STL.U8 [R10+0x40], R5 ;  /* 0x000040050a007387 */ /* 0x0003e80000100000 */
[----:B------:R-:W2:Y:S01]  /*1670*/  LDL.U16 R7, [R11+0x142] ;  /* 0x000142000b077983 */ /* 0x000ea20000100400 */
[----:B------:R-:W-:Y:S01]  /*1680*/  VIADD R35, R4, 0x3 ;  /* 0x0000000304237836 */ /* 0x000fe20000000000 */
[----:B------:R-:W-:Y:S01]  /*1690*/  IADD3 R9, PT, PT, R1, 0x2, R4 ;  /* 0x0000000201097810 */ /* 0x000fe20007ffe004 */
[----:B------:R-:W-:-:S02]  /*16a0*/  VIADD R0, R0, 0x4 ;  /* 0x0000000400007836 */ /* 0x000fc40000000000 */
[----:B------:R-:W-:Y:S02]  /*16b0*/  IMAD.IADD R8, R1, 0x1, R35 ;  /* 0x0000000101087824 */ /* 0x000fe400078e0223 */
[----:B------:R-:W-:Y:S01]  /*16c0*/  VIADD R4, R4, 0x4 ;  /* 0x0000000404047836 */ /* 0x000fe20000000000 */
[----:B------:R-:W-:Y:S02]  /*16d0*/  ISETP.NE.AND P0, PT, R0, R2, PT ;  /* 0x000000020000720c */ /* 0x000fe40003f05270 */
[C---:B--2---:R-:W-:Y:S02]  /*16e0*/  PRMT R6, R7.reuse, 0x7770, RZ ;  /* 0x0000777007067816 */ /* 0x044fe400000000ff */
[----:B------:R-:W-:-:S03]  /*16f0*/  PRMT R7, R7, 0x7771, RZ ;  /* 0x0000777107077816 */ /* 0x000fc600000000ff */
[----:B------:R1:W-:Y:S04]  /*1700*/  STL.U8 [R9+0x40], R6 ;  /* 0x0000400609007387 */ /* 0x0003e80000100000 */
[----:B------:R1:W-:Y:S02]  /*1710*/  STL.U8 [R8+0x40], R7 ;  /* 0x0000400708007387 */ /* 0x0003e40000100000 */
[----:B------:R-:W-:Y:S05]  /*1720*/  @P0 BRA `(.L_x_21) ;  /* 0xfffffffc00b00947 */ /* 0x000fea000383ffff */
[----:B------:R-:W-:Y:S05]  /*1730*/  BSYNC.RECONVERGENT B1 ;  /* 0x0000000000017941 */ /* 0x000fea0003800200 */
.L_x_20:
[----:B------:R-:W-:Y:S05]  /*1740*/  BSYNC.RECONVERGENT B0 ;  /* 0x0000000000007941 */ /* 0x000fea0003800200 */
.L_x_19:
[----:B------:R-:W-:Y:S01]  /*1750*/  ISETP.NE.AND P0, PT, R13, RZ, PT ;  /* 0x000000ff0d00720c */ /* 0x000fe20003f05270 */
[----:B------:R-:W-:Y:S01]  /*1760*/  BSSY.RECONVERGENT B0, `(.L_x_22) ;  /* 0x0000018000007945 */ /* 0x000fe20003800200 */
[----:B01----:R-:W-:-:S11]  /*1770*/  IMAD.MOV.U32 R0, RZ, RZ, R4 ;  /* 0x000000ffff007224 */ /* 0x003fd600078e0004 */
[----:B------:R-:W-:Y:S05]  /*1780*/  @!P0 BRA `(.L_x_23) ;  /* 0x0000000000548947 */ /* 0x000fea0003800000 */
[----:B------:R-:W-:-:S05]  /*1790*/  IMAD.IADD R5, R1, 0x1, R2 ;  /* 0x0000000101057824 */ /* 0x000fca00078e0202 */
[----:B------:R-:W2:Y:S01]  /*17a0*/  LDL.U8 R2, [R5+0x140] ;  /* 0x0001400005027983 */ /* 0x000ea20000100000 */
[--C-:B------:R-:W-:Y:S01]  /*17b0*/  IMAD.IADD R3, R1, 0x1, R4.reuse ;  /* 0x0000000101037824 */ /* 0x100fe200078e0204 */
[----:B------:R-:W-:Y:S01]  /*17c0*/  ISETP.NE.AND P0, PT, R13, 0x1, PT ;  /* 0x000000010d00780c */ /* 0x000fe20003f05270 */
[----:B------:R-:W-:Y:S02]  /*17d0*/  VIADD R0, R4, 0x1 ;  /* 0x0000000104007836 */ /* 0x000fe40000000000 */
[----:B------:R-:W-:Y:S01]  /*17e0*/  IMAD.MOV.U32 R35, RZ, RZ, R4 ;  /* 0x000000ffff237224 */ /* 0x000fe200078e0004 */
[----:B--2---:R0:W-:Y:S09]  /*17f0*/  STL.U8 [R3+0x40], R2 ;  /* 0x0000400203007387 */ /* 0x0041f20000100000 */
[----:B------:R-:W-:Y:S05]  /*1800*/  @!P0 BRA `(.L_x_23) ;  /* 0x0000000000348947 */ /* 0x000fea0003800000 */
[----:B0-----:R-:W2:Y:S01]  /*1810*/  LDL.U8 R3, [R5+0x141] ;  /* 0x0001410005037983 */ /* 0x001ea20000100000 */
[--C-:B------:R-:W-:Y:S01]  /*1820*/  IMAD.IADD R6, R1, 0x1, R0.reuse ;  /* 0x0000000101067824 */ /* 0x100fe200078e0200 */
[----:B------:R-:W-:Y:S01]  /*1830*/  ISETP.NE.AND P0, PT, R13, 0x2, PT ;  /* 0x000000020d00780c */ /* 0x000fe20003f05270 */
[----:B------:R-:W-:Y:S02]  /*1840*/  VIADD R2, R4, 0x2 ;  /* 0x0000000204027836 */ /* 0x000fe40000000000 */
[----:B------:R-:W-:Y:S02]  /*1850*/  IMAD.MOV.U32 R35, RZ, RZ, R0 ;  /* 0x000000ffff237224 */ /* 0x000fe400078e0000 */
[----:B------:R-:W-:Y:S01]  /*1860*/  IMAD.MOV.U32 R0, RZ, RZ, R2 ;  /* 0x000000ffff007224 */ /* 0x000fe200078e0002 */
[----:B--2---:R1:W-:Y:S07]  /*1870*/  STL.U8 [R6+0x40], R3 ;  /* 0x0000400306007387 */ /* 0x0043ee0000100000 */
[----:B------:R-:W-:Y:S05]  /*1880*/  @!P0 BRA `(.L_x_23) ;  /* 0x0000000000148947 */ /* 0x000fea0003800000 */
[----:B-1----:R-:W2:Y:S01]  /*1890*/  LDL.U8 R3, [R5+0x142] ;  /* 0x0001420005037983 */ /* 0x002ea20000100000 */
[--C-:B------:R-:W-:Y:S02]  /*18a0*/  IMAD.IADD R6, R1, 0x1, R2.reuse ;  /* 0x0000000101067824 */ /* 0x100fe400078e0202 */
[----:B------:R-:W-:Y:S02]  /*18b0*/  VIADD R0, R4, 0x3 ;  /* 0x0000000304007836 */ /* 0x000fe40000000000 */
[----:B------:R-:W-:Y:S01]  /*18c0*/  IMAD.MOV.U32 R35, RZ, RZ, R2 ;  /* 0x000000ffff237224 */ /* 0x000fe200078e0002 */
[----:B--2---:R2:W-:Y:S06]  /*18d0*/  STL.U8 [R6+0x40], R3 ;  /* 0x0000400306007387 */ /* 0x0045ec0000100000 */
.L_x_23:
[----:B------:R-:W-:Y:S05]  /*18e0*/  BSYNC.RECONVERGENT B0 ;  /* 0x0000000000007941 */ /* 0x000fea0003800200 */
.L_x_22:
[----:B------:R-:W-:Y:S01]  /*18f0*/  ISETP.GE.U32.AND P0, PT, R0, 0x40, PT ;  /* 0x000000400000780c */ /* 0x000fe20003f06070 */
[----:B------:R-:W-:Y:S01]  /*1900*/  BSSY.RECONVERGENT B0, `(.L_x_24) ;  /* 0x000018a000007945 */ /* 0x000fe20003800200 */
[----:B------:R-:W-:Y:S02]  /*1910*/  IMAD.MOV.U32 R5, RZ, RZ, RZ ;  /* 0x000000ffff057224 */ /* 0x000fe400078e00ff */
[----:B------:R-:W-:Y:S02]  /*1920*/  IMAD.MOV.U32 R36, RZ, RZ, 0x10325476 ;  /* 0x10325476ff247424 */ /* 0x000fe400078e00ff */
[----:B012---:R-:W-:Y:S02]  /*1930*/  IMAD.MOV.U32 R3, RZ, RZ, 0x67452301 ;  /* 0x67452301ff037424 */ /* 0x007fe400078e00ff */
[----:B------:R-:W-:Y:S02]  /*1940*/  IMAD.MOV.U32 R2, RZ, RZ, -0x10325477 ;  /* 0xefcdab89ff027424 */ /* 0x000fe400078e00ff */
[----:B------:R-:W-:-:S03]  /*1950*/  IMAD.MOV.U32 R17, RZ, RZ, -0x67452302 ;  /* 0x98badcfeff117424 */ /* 0x000fc600078e00ff */
[----:B------:R-:W-:Y:S05]  /*1960*/  @!P0 BRA `(.L_x_25) ;  /* 0x00000018000c8947 */ /* 0x000fea0003800000 */
[----:B------:R-:W-:Y:S01]  /*1970*/  BSSY.RECONVERGENT B1, `(.L_x_26) ;  /* 0x0000181000017945 */ /* 0x000fe20003800200 */
[----:B------:R-:W-:Y:S02]  /*1980*/  IMAD.MOV.U32 R17, RZ, RZ, -0x67452302 ;  /* 0x98badcfeff117424 */ /* 0x000fe400078e00ff */
[----:B------:R-:W-:Y:S02]  /*1990*/  IMAD.MOV.U32 R2, RZ, RZ, -0x10325477 ;  /* 0xefcdab89ff027424 */ /* 0x000fe400078e00ff */
[----:B------:R-:W-:Y:S02]  /*19a0*/  IMAD.MOV.U32 R3, RZ, RZ, 0x67452301 ;  /* 0x67452301ff037424 */ /* 0x000fe400078e00ff */
[----:B------:R-:W-:Y:S02]  /*19b0*/  IMAD.MOV.U32 R36, RZ, RZ, 0x10325476 ;  /* 0x10325476ff247424 */ /* 0x000fe400078e00ff */
[----:B------:R-:W-:Y:S02]  /*19c0*/  IMAD.MOV.U32 R4, RZ, RZ, RZ ;  /* 0x000000ffff047224 */ /* 0x000fe400078e00ff */
[----:B------:R-:W-:-:S07]  /*19d0*/  IMAD.MOV.U32 R25, RZ, RZ, 0x40 ;  /* 0x00000040ff197424 */ /* 0x000fce00078e00ff */
.L_x_27:
[----:B------:R-:W-:-:S05]  /*19e0*/  IMAD.IADD R28, R1, 0x1, R4 ;  /* 0x00000001011c7824 */ /* 0x000fca00078e0204 */
[----:B------:R-:W2:Y:S04]  /*19f0*/  LDL.128 R4, [R28+0x40] ;  /* 0x000040001c047983 */ /* 0x000ea80000100c00 */
[----:B------:R-:W3:Y:S04]  /*1a00*/  LDL.128 R8, [R28+0x50] ;  /* 0x000050001c087983 */ /* 0x000ee80000100c00 */
[----:B------:R-:W4:Y:S04]  /*1a10*/  LDL.128 R12, [R28+0x60] ;  /* 0x000060001c0c7983 */ /* 0x000f280000100c00 */
[----:B------:R0:W5:Y:S01]  /*1a20*/  LDL.128 R20, [R28+0x70] ;  /* 0x000070001c147983 */ /* 0x0001620000100c00 */
[----:B------:R-:W-:-:S02]  /*1a30*/  LOP3.LUT R26, R2, R17, R36, 0xca, !PT ;  /* 0x00000011021a7212 */ /* 0x000fc400078eca24 */
[C---:B--2---:R-:W-:Y:S02]  /*1a40*/  PRMT R24, R5.reuse, 0x7771, RZ ;  /* 0x0000777105187816 */ /* 0x044fe400000000ff */
[C---:B------:R-:W-:Y:S02]  /*1a50*/  PRMT R27, R5.reuse, 0x7770, RZ ;  /* 0x00007770051b7816 */ /* 0x040fe400000000ff */
[----:B------:R-:W-:Y:S02]  /*1a60*/  PRMT R16, R5, 0x7772, RZ ;  /* 0x0000777205107816 */ /* 0x000fe400000000ff */
[----:B------:R-:W-:Y:S02]  /*1a70*/  PRMT R24, R27, 0x6540, R24 ;  /* 0x000065401b187816 */ /* 0x000fe40000000018 */
[----:B------:R-:W-:Y:S01]  /*1a80*/  IADD3 R26, PT, PT, R4, R3, R26 ;  /* 0x00000003041a7210 */ /* 0x000fe20007ffe01a */
[----:B------:R-:W-:Y:S01]  /*1a90*/  IMAD.U32 R27, R16, 0x10000, RZ ;  /* 0x00010000101b7824 */ /* 0x000fe200078e00ff */
[----:B------:R-:W-:-:S02]  /*1aa0*/  PRMT R5, R5, 0x7773, RZ ;  /* 0x0000777305057816 */ /* 0x000fc400000000ff */
[----:B------:R-:W-:Y:S02]  /*1ab0*/  PRMT R29, R6, 0x7770, RZ ;  /* 0x00007770061d7816 */ /* 0x000fe400000000ff */
[----:B------:R-:W-:Y:S01]  /*1ac0*/  LOP3.LUT R24, R24, 0xff0000, R27, 0xf8, !PT ;  /* 0x00ff000018187812 */ /* 0x000fe200078ef81b */
[----:B------:R-:W-:Y:S01]  /*1ad0*/  VIADD R27, R26, 0xd76aa478 ;  /* 0xd76aa4781a1b7836 */ /* 0x000fe20000000000 */
[----:B------:R-:W-:Y:S01]  /*1ae0*/  PRMT R16, R6, 0x7772, RZ ;  /* 0x0000777206107816 */ /* 0x000fe200000000ff */
[----:B------:R-:W-:-:S03]  /*1af0*/  IMAD.SHL.U32 R5, R5, 0x1000000, RZ ;  /* 0x0100000005057824 */ /* 0x000fc600078e00ff */
[----:B------:R-:W-:Y:S02]  /*1b00*/  LEA.HI R27, R27, R2, R27, 0x7 ;  /* 0x000000021b1b7211 */ /* 0x000fe400078f381b */
[----:B------:R-:W-:Y:S02]  /*1b10*/  LOP3.LUT R5, R24, R5, RZ, 0xfc, !PT ;  /* 0x0000000518057212 */ /* 0x000fe400078efcff */
[----:B------:R-:W-:Y:S02]  /*1b20*/  LOP3.LUT R26, R17, R27, R2, 0xb8, !PT ;  /* 0x0000001b111a7212 */ /* 0x000fe400078eb802 */
[----:B------:R-:W-:Y:S02]  /*1b30*/  PRMT R24, R6, 0x7771, RZ ;  /* 0x0000777106187816 */ /* 0x000fe400000000ff */
[----:B------:R-:W-:Y:S02]  /*1b40*/  IADD3 R26, PT, PT, R26, R36, R5 ;  /* 0x000000241a1a7210 */ /* 0x000fe40007ffe005 */
[----:B------:R-:W-:Y:S01]  /*1b50*/  PRMT R24, R29, 0x6540, R24 ;  /* 0x000065401d187816 */ /* 0x000fe20000000018 */
[----:B------:R-:W-:Y:S01]  /*1b60*/  IMAD.U32 R29, R16, 0x10000, RZ ;  /* 0x00010000101d7824 */ /* 0x000fe200078e00ff */
[----:B------:R-:W-:Y:S01]  /*1b70*/  PRMT R6, R6, 0x7773, RZ ;  /* 0x0000777306067816 */ /* 0x000fe200000000ff */
[----:B------:R-:W-:-:S03]  /*1b80*/  VIADD R26, R26, 0xe8c7b756 ;  /* 0xe8c7b7561a1a7836 */ /* 0x000fc60000000000 */
[----:B------:R-:W-:Y:S01]  /*1b90*/  LOP3.LUT R24, R24, 0xff0000, R29, 0xf8, !PT ;  /* 0x00ff000018187812 */ /* 0x000fe200078ef81d */
[----:B------:R-:W-:Y:S01]  /*1ba0*/  IMAD.SHL.U32 R29, R6, 0x1000000, RZ ;  /* 0x01000000061d7824 */ /* 0x000fe200078e00ff */
[----:B------:R-:W-:Y:S02]  /*1bb0*/  LEA.HI R16, R26, R27, R26, 0xc ;  /* 0x0000001b1a107211 */ /* 0x000fe400078f601a */
[C---:B------:R-:W-:Y:S02]  /*1bc0*/  PRMT R26, R7.reuse, 0x7771, RZ ;  /* 0x00007771071a7816 */ /* 0x040fe400000000ff */
[----:B------:R-:W-:Y:S02]  /*1bd0*/  LOP3.LUT R6, R24, R29, RZ, 0xfc, !PT ;  /* 0x0000001d18067212 */ /* 0x000fe400078efcff */
[----:B0-----:R-:W-:Y:S02]  /*1be0*/  LOP3.LUT R28, R2, R16, R27, 0xb8, !PT ;  /* 0x00000010021c7212 */ /* 0x001fe400078eb81b */
[----:B------:R-:W-:-:S02]  /*1bf0*/  PRMT R29, R7, 0x7770, RZ ;  /* 0x00007770071d7816 */ /* 0x000fc400000000ff */
[----:B------:R-:W-:Y:S02]  /*1c00*/  PRMT R24, R7, 0x7772, RZ ;  /* 0x0000777207187816 */ /* 0x000fe400000000ff */
[----:B------:R-:W-:Y:S02]  /*1c10*/  IADD3 R28, PT, PT, R28, R17, R6 ;  /* 0x000000111c1c7210 */ /* 0x000fe40007ffe006 */
[----:B------:R-:W-:Y:S01]  /*1c20*/  PRMT R26, R29, 0x6540, R26 ;  /* 0x000065401d1a7816 */ /* 0x000fe2000000001a */
[----:B------:R-:W-:Y:S01]  /*1c30*/  IMAD.U32 R29, R24, 0x10000, RZ ;  /* 0x00010000181d7824 */ /* 0x000fe200078e00ff */
[----:B------:R-:W-:Y:S01]  /*1c40*/  PRMT R7, R7, 0x7773, RZ ;  /* 0x0000777307077816 */ /* 0x000fe200000000ff */
[----:B------:R-:W-:Y:S01]  /*1c50*/  VIADD R31, R28, 0x242070db ;  /* 0x242070db1c1f7836 */ /* 0x000fe20000000000 */
[----:B---3--:R-:W-:Y:S02]  /*1c60*/  PRMT R28, R9, 0x7770, RZ ;  /* 0x00007770091c7816 */ /* 0x008fe400000000ff */
[----:B------:R-:W-:Y:S01]  /*1c70*/  LOP3.LUT R26, R26, 0xff0000, R29, 0xf8, !PT ;  /* 0x00ff00001a1a7812 */ /* 0x000fe200078ef81d */
[----:B------:R-:W-:Y:S01]  /*1c80*/  IMAD.SHL.U32 R7, R7, 0x1000000, RZ ;  /* 0x0100000007077824 */ /* 0x000fe200078e00ff */
[----:B------:R-:W-:-:S04]  /*1c90*/  LEA.HI R29, R31, R16, R31, 0x11 ;  /* 0x000000101f1d7211 */ /* 0x000fc800078f881f */
[----:B------:R-:W-:Y:S02]  /*1ca0*/  LOP3.LUT R7, R26, R7, RZ, 0xfc, !PT ;  /* 0x000000071a077212 */ /* 0x000fe400078efcff */
[----:B------:R-:W-:-:S04]  /*1cb0*/  LOP3.LUT R24, R27, R29, R16, 0xb8, !PT ;  /* 0x0000001d1b187212 */ /* 0x000fc800078eb810 */
[----:B------:R-:W-:-:S05]  /*1cc0*/  IADD3 R24, PT, PT, R24, R2, R7 ;  /* 0x0000000218187210 */ /* 0x000fca0007ffe007 */
[----:B------:R-:W-:-:S05]  /*1cd0*/  VIADD R24, R24, 0xc1bdceee ;  /* 0xc1bdceee18187836 */ /* 0x000fca0000000000 */
[----:B------:R-:W-:-:S04]  /*1ce0*/  LEA.HI R24, R24, R29, R24, 0x16 ;  /* 0x0000001d18187211 */ /* 0x000fc800078fb018 */
[----:B------:R-:W-:-:S04]  /*1cf0*/  LOP3.LUT R26, R16, R24, R29, 0xb8, !PT ;  /* 0x00000018101a7212 */ /* 0x000fc800078eb81d */
[----:B------:R-:W-:Y:S02]  /*1d00*/  IADD3 R30, PT, PT, R26, R8, R27 ;  /* 0x000000081a1e7210 */ /* 0x000fe40007ffe01b */
[C---:B------:R-:W-:Y:S02]  /*1d10*/  PRMT R26, R9.reuse, 0x7772, RZ ;  /* 0x00007772091a7816 */ /* 0x040fe400000000ff */
[C---:B------:R-:W-:Y:S01]  /*1d20*/  PRMT R27, R9.reuse, 0x7771, RZ ;  /* 0x00007771091b7816 */ /* 0x040fe200000000ff */
[----:B------:R-:W-:Y:S01]  /*1d30*/  VIADD R31, R30, 0xf57c0faf ;  /* 0xf57c0faf1e1f7836 */ /* 0x000fe20000000000 */
[----:B------:R-:W-:Y:S01]  /*1d40*/  PRMT R9, R9, 0x7773, RZ ;  /* 0x0000777309097816 */ /* 0x000fe200000000ff */
[----:B------:R-:W-:Y:S01]  /*1d50*/  IMAD.U32 R26, R26, 0x10000, RZ ;  /* 0x000100001a1a7824 */ /* 0x000fe200078e00ff */
[----:B------:R-:W-:-:S03]  /*1d60*/  PRMT R27, R28, 0x6540, R27 ;  /* 0x000065401c1b7816 */ /* 0x000fc6000000001b */
[----:B------:R-:W-:Y:S01]  /*1d70*/  IMAD.SHL.U32 R9, R9, 0x1000000, RZ ;  /* 0x0100000009097824 */ /* 0x000fe200078e00ff */
[----:B------:R-:W-:Y:S02]  /*1d80*/  LOP3.LUT R26, R27, 0xff0000, R26, 0xf8, !PT ;  /* 0x00ff00001b1a7812 */ /* 0x000fe400078ef81a */
[----:B------:R-:W-:Y:S02]  /*1d90*/  LEA.HI R27, R31, R24, R31, 0x7 ;  /* 0x000000181f1b7211 */ /* 0x000fe400078f381f */
[----:B------:R-:W-:Y:S02]  /*1da0*/  LOP3.LUT R9, R26, R9, RZ, 0xfc, !PT ;  /* 0x000000091a097212 */ /* 0x000fe400078efcff */
[----:B------:R-:W-:Y:S02]  /*1db0*/  LOP3.LUT R26, R29, R27, R24, 0xb8, !PT ;  /* 0x0000001b1d1a7212 */ /* 0x000fe400078eb818 */
[----:B------:R-:W-:Y:S02]  /*1dc0*/  PRMT R31, R10, 0x7770, RZ ;  /* 0x000077700a1f7816 */ /* 0x000fe400000000ff */
[----:B------:R-:W-:-:S02]  /*1dd0*/  IADD3 R28, PT, PT, R26, R9, R16 ;  /* 0x000000091a1c7210 */ /* 0x000fc40007ffe010 */
[C---:B------:R-:W-:Y:S02]  /*1de0*/  PRMT R26, R10.reuse, 0x7771, RZ ;  /* 0x000077710a1a7816 */ /* 0x040fe400000000ff */
[----:B------:R-:W-:Y:S01]  /*1df0*/  PRMT R16, R10, 0x7772, RZ ;  /* 0x000077720a107816 */ /* 0x000fe200000000ff */
[----:B------:R-:W-:Y:S01]  /*1e00*/  VIADD R28, R28, 0x4787c62a ;  /* 0x4787c62a1c1c7836 */ /* 0x000fe20000000000 */
[----:B------:R-:W-:Y:S02]  /*1e10*/  PRMT R26, R31, 0x6540, R26 ;  /* 0x000065401f1a7816 */ /* 0x000fe4000000001a */
[----:B------:R-:W-:Y:S01]  /*1e20*/  PRMT R10, R10, 0x7773, RZ ;  /* 0x000077730a0a7816 */ /* 0x000fe200000000ff */
[----:B------:R-:W-:Y:S01]  /*1e30*/  IMAD.U32 R31, R16, 0x10000, RZ ;  /* 0x00010000101f7824 */ /* 0x000fe200078e00ff */
[----:B------:R-:W-:Y:S02]  /*1e40*/  LEA.HI R16, R28, R27, R28, 0xc ;  /* 0x0000001b1c107211 */ /* 0x000fe400078f601c */
[----:B------:R-:W-:-:S02]  /*1e50*/  PRMT R28, R11, 0x7771, RZ ;  /* 0x000077710b1c7816 */ /* 0x000fc400000000ff */
[----:B------:R-:W-:Y:S01]  /*1e60*/  LOP3.LUT R26, R26, 0xff0000, R31, 0xf8, !PT ;  /* 0x00ff00001a1a7812 */ /* 0x000fe200078ef81f */
[----:B------:R-:W-:-:S05]  /*1e70*/  IMAD.SHL.U32 R31, R10, 0x1000000, RZ ;  /* 0x010000000a1f7824 */ /* 0x000fca00078e00ff */
[----:B------:R-:W-:Y:S02]  /*1e80*/  LOP3.LUT R10, R26, R31, RZ, 0xfc, !PT ;  /* 0x0000001f1a0a7212 */ /* 0x000fe400078efcff */
[----:B------:R-:W-:-:S04]  /*1e90*/  LOP3.LUT R26, R24, R16, R27, 0xb8, !PT ;  /* 0x00000010181a7212 */ /* 0x000fc800078eb81b */
[----:B------:R-:W-:Y:S02]  /*1ea0*/  IADD3 R30, PT, PT, R26, R10, R29 ;  /* 0x0000000a1a1e7210 */ /* 0x000fe40007ffe01d */
[C---:B------:R-:W-:Y:S02]  /*1eb0*/  PRMT R29, R11.reuse, 0x7770, RZ ;  /* 0x000077700b1d7816 */ /* 0x040fe400000000ff */
[----:B------:R-:W-:Y:S01]  /*1ec0*/  PRMT R26, R11, 0x7772, RZ ;  /* 0x000077720b1a7816 */ /* 0x000fe200000000ff */
[----:B------:R-:W-:Y:S01]  /*1ed0*/  VIADD R31, R30, 0xa8304613 ;  /* 0xa83046131e1f7836 */ /* 0x000fe20000000000 */
[----:B------:R-:W-:Y:S02]  /*1ee0*/  PRMT R28, R29, 0x6540, R28 ;  /* 0x000065401d1c7816 */ /* 0x000fe4000000001c */
[----:B------:R-:W-:Y:S01]  /*1ef0*/  PRMT R11, R11, 0x7773, RZ ;  /* 0x000077730b0b7816 */ /* 0x000fe200000000ff */
[----:B------:R-:W-:-:S04]  /*1f00*/  IMAD.U32 R29, R26, 0x10000, RZ ;  /* 0x000100001a1d7824 */ /* 0x000fc800078e00ff */
[----:B------:R-:W-:Y:S01]  /*1f10*/  IMAD.SHL.U32 R11, R11, 0x1000000, RZ ;  /* 0x010000000b0b7824 */ /* 0x000fe200078e00ff */
[----:B------:R-:W-:Y:S02]  /*1f20*/  LOP3.LUT R28, R28, 0xff0000, R29, 0xf8, !PT ;  /* 0x00ff00001c1c7812 */ /* 0x000fe400078ef81d */
[----:B------:R-:W-:Y:S02]  /*1f30*/  LEA.HI R29, R31, R16, R31, 0x11 ;  /* 0x000000101f1d7211 */ /* 0x000fe400078f881f */
[----:B------:R-:W-:Y:S02]  /*1f40*/  LOP3.LUT R11, R28, R11, RZ, 0xfc, !PT ;  /* 0x0000000b1c0b7212 */ /* 0x000fe400078efcff */
[----:B------:R-:W-:Y:S02]  /*1f50*/  LOP3.LUT R26, R27, R29, R16, 0xb8, !PT ;  /* 0x0000001d1b1a7212 */ /* 0x000fe400078eb810 */
[----:B----4-:R-:W-:Y:S02]  /*1f60*/  PRMT R28, R13, 0x7771, RZ ;  /* 0x000077710d1c7816 */ /* 0x010fe400000000ff */
        /* <DEDUP_REMOVED lines=34> */
[----:B------:R-:W-:-:S03]  /*2190*/  PRMT R28, R29, 0x6540, R28 ;  /* 0x000065401d1c7816 */ /* 0x000fc6000000001c */
[----:B------:R-:W-:Y:S01]  /*21a0*/  IMAD.U32 R29, R16, 0x10000, RZ ;  /* 0x00010000101d7824 */ /* 0x000fe200078e00ff */
[----:B------:R-:W-:-:S04]  /*21b0*/  PRMT R16, R15, 0x7773, RZ ;  /* 0x000077730f107816 */ /* 0x000fc800000000ff */
[----:B------:R-:W-:Y:S01]  /*21c0*/  LOP3.LUT R15, R28, 0xff0000, R29, 0xf8, !PT ;  /* 0x00ff00001c0f7812 */ /* 0x000fe200078ef81d */
[----:B------:R-:W-:Y:S01]  /*21d0*/  IMAD.SHL.U32 R16, R16, 0x1000000, RZ ;  /* 0x0100000010107824 */ /* 0x000fe200078e00ff */
[----:B------:R-:W-:Y:S02]  /*21e0*/  LEA.HI R28, R31, R26, R31, 0x11 ;  /* 0x0000001a1f1c7211 */ /* 0x000fe400078f881f */
[----:B-----5:R-:W-:Y:S02]  /*21f0*/  PRMT R31, R21, 0x7770, RZ ;  /* 0x00007770151f7816 */ /* 0x020fe400000000ff */
[----:B------:R-:W-:Y:S02]  /*2200*/  LOP3.LUT R15, R15, R16, RZ, 0xfc, !PT ;  /* 0x000000100f0f7212 */ /* 0x000fe400078efcff */
[----:B------:R-:W-:-:S04]  /*2210*/  LOP3.LUT R16, R27, R28, R26, 0xb8, !PT ;  /* 0x0000001c1b107212 */ /* 0x000fc800078eb81a */
[----:B------:R-:W-:Y:S02]  /*2220*/  IADD3 R16, PT, PT, R16, R15, R24 ;  /* 0x0000000f10107210 */ /* 0x000fe40007ffe018 */
[----:B------:R-:W-:-:S03]  /*2230*/  PRMT R24, R21, 0x7771, RZ ;  /* 0x0000777115187816 */ /* 0x000fc600000000ff */
[----:B------:R-:W-:Y:S01]  /*2240*/  VIADD R29, R16, 0x895cd7be ;  /* 0x895cd7be101d7836 */ /* 0x000fe20000000000 */
[----:B------:R-:W-:-:S04]  /*2250*/  PRMT R24, R31, 0x6540, R24 ;  /* 0x000065401f187816 */ /* 0x000fc80000000018 */
[----:B------:R-:W-:-:S04]  /*2260*/  LEA.HI R29, R29, R28, R29, 0x16 ;  /* 0x0000001c1d1d7211 */ /* 0x000fc800078fb01d */
[----:B------:R-:W-:-:S04]  /*2270*/  LOP3.LUT R16, R26, R29, R28, 0xb8, !PT ;  /* 0x0000001d1a107212 */ /* 0x000fc800078eb81c */
[----:B------:R-:W-:Y:S02]  /*2280*/  IADD3 R30, PT, PT, R16, R20, R27 ;  /* 0x00000014101e7210 */ /* 0x000fe40007ffe01b */
[C---:B------:R-:W-:Y:S02]  /*2290*/  PRMT R16, R21.reuse, 0x7772, RZ ;  /* 0x0000777215107816 */ /* 0x040fe400000000ff */
[----:B------:R-:W-:Y:S01]  /*22a0*/  PRMT R21, R21, 0x7773, RZ ;  /* 0x0000777315157816 */ /* 0x000fe200000000ff */
[----:B------:R-:W-:Y:S02]  /*22b0*/  VIADD R30, R30, 0x6b901122 ;  /* 0x6b9011221e1e7836 */ /* 0x000fe40000000000 */
[----:B------:R-:W-:Y:S02]  /*22c0*/  IMAD.U32 R27, R16, 0x10000, RZ ;  /* 0x00010000101b7824 */ /* 0x000fe400078e00ff */
[----:B------:R-:W-:-:S03]  /*22d0*/  IMAD.SHL.U32 R21, R21, 0x1000000, RZ ;  /* 0x0100000015157824 */ /* 0x000fc600078e00ff */
[----:B------:R-:W-:Y:S02]  /*22e0*/  LOP3.LUT R16, R24, 0xff0000, R27, 0xf8, !PT ;  /* 0x00ff000018107812 */ /* 0x000fe400078ef81b */
[----:B------:R-:W-:Y:S02]  /*22f0*/  LEA.HI R24, R30, R29, R30, 0x7 ;  /* 0x0000001d1e187211 */ /* 0x000fe400078f381e */
[----:B------:R-:W-:Y:S02]  /*2300*/  LOP3.LUT R16, R16, R21, RZ, 0xfc, !PT ;  /* 0x0000001510107212 */ /* 0x000fe400078efcff */
[----:B------:R-:W-:Y:S02]  /*2310*/  LOP3.LUT R21, R28, R24, R29, 0xb8, !PT ;  /* 0x000000181c157212 */ /* 0x000fe400078eb81d */
[C---:B------:R-:W-:Y:S02]  /*2320*/  PRMT R27, R22.reuse, 0x7771, RZ ;  /* 0x00007771161b7816 */ /* 0x040fe400000000ff */
[----:B------:R-:W-:-:S02]  /*2330*/  PRMT R30, R22, 0x7770, RZ ;  /* 0x00007770161e7816 */ /* 0x000fc400000000ff */
[----:B------:R-:W-:Y:S02]  /*2340*/  IADD3 R26, PT, PT, R21, R16, R26 ;  /* 0x00000010151a7210 */ /* 0x000fe40007ffe01a */
[----:B------:R-:W-:Y:S02]  /*2350*/  PRMT R21, R22, 0x7772, RZ ;  /* 0x0000777216157816 */ /* 0x000fe400000000ff */
[----:B------:R-:W-:Y:S01]  /*2360*/  PRMT R27, R30, 0x6540, R27 ;  /* 0x000065401e1b7816 */ /* 0x000fe2000000001b */
[----:B------:R-:W-:Y:S01]  /*2370*/  VIADD R31, R26, 0xfd987193 ;  /* 0xfd9871931a1f7836 */ /* 0x000fe20000000000 */
[----:B------:R-:W-:Y:S01]  /*2380*/  PRMT R30, R22, 0x7773, RZ ;  /* 0x00007773161e7816 */ /* 0x000fe200000000ff */
[----:B------:R-:W-:-:S04]  /*2390*/  IMAD.U32 R22, R21, 0x10000, RZ ;  /* 0x0001000015167824 */ /* 0x000fc800078e00ff */
[----:B------:R-:W-:Y:S01]  /*23a0*/  IMAD.SHL.U32 R26, R30, 0x1000000, RZ ;  /* 0x010000001e1a7824 */ /* 0x000fe200078e00ff */
[----:B------:R-:W-:Y:S02]  /*23b0*/  LOP3.LUT R21, R27, 0xff0000, R22, 0xf8, !PT ;  /* 0x00ff00001b157812 */ /* 0x000fe400078ef816 */
[----:B------:R-:W-:Y:S02]  /*23c0*/  LEA.HI R27, R31, R24, R31, 0xc ;  /* 0x000000181f1b7211 */ /* 0x000fe400078f601f */
[----:B------:R-:W-:Y:S02]  /*23d0*/  LOP3.LUT R21, R21, R26, RZ, 0xfc, !PT ;  /* 0x0000001a15157212 */ /* 0x000fe400078efcff */
[----:B------:R-:W-:Y:S02]  /*23e0*/  LOP3.LUT R26, R29, R27, R24, 0xb8, !PT ;  /* 0x0000001b1d1a7212 */ /* 0x000fe400078eb818 */
[C---:B------:R-:W-:Y:S02]  /*23f0*/  PRMT R31, R23.reuse, 0x7771, RZ ;  /* 0x00007771171f7816 */ /* 0x040fe400000000ff */
[----:B------:R-:W-:-:S02]  /*2400*/  PRMT R22, R23, 0x7770, RZ ;  /* 0x0000777017167816 */ /* 0x000fc400000000ff */
[----:B------:R-:W-:Y:S02]  /*2410*/  IADD3 R26, PT, PT, R26, R21, R28 ;  /* 0x000000151a1a7210 */ /* 0x000fe40007ffe01c */
[C---:B------:R-:W-:Y:S02]  /*2420*/  PRMT R28, R23.reuse, 0x7772, RZ ;  /* 0x00007772171c7816 */ /* 0x040fe400000000ff */
[----:B------:R-:W-:Y:S01]  /*2430*/  PRMT R22, R22, 0x6540, R31 ;  /* 0x0000654016167816 */ /* 0x000fe2000000001f */
[----:B------:R-:W-:Y:S01]  /*2440*/  VIADD R26, R26, 0xa679438e ;  /* 0xa679438e1a1a7836 */ /* 0x000fe20000000000 */
[----:B------:R-:W-:Y:S01]  /*2450*/  PRMT R31, R23, 0x7773, RZ ;  /* 0x00007773171f7816 */ /* 0x000fe200000000ff */
[----:B------:R-:W-:-:S03]  /*2460*/  IMAD.U32 R23, R28, 0x10000, RZ ;  /* 0x000100001c177824 */ /* 0x000fc600078e00ff */
[----:B------:R-:W-:Y:S01]  /*2470*/  LEA.HI R26, R26, R27, R26, 0x11 ;  /* 0x0000001b1a1a7211 */ /* 0x000fe200078f881a */
[----:B------:R-:W-:Y:S01]  /*2480*/  IMAD.SHL.U32 R31, R31, 0x1000000, RZ ;  /* 0x010000001f1f7824 */ /* 0x000fe200078e00ff */
[----:B------:R-:W-:Y:S02]  /*2490*/  LOP3.LUT R22, R22, 0xff0000, R23, 0xf8, !PT ;  /* 0x00ff000016167812 */ /* 0x000fe400078ef817 */
[----:B------:R-:W-:Y:S02]  /*24a0*/  LOP3.LUT R23, R24, R26, R27, 0xb8, !PT ;  /* 0x0000001a18177212 */ /* 0x000fe400078eb81b */
[----:B------:R-:W-:-:S04]  /*24b0*/  LOP3.LUT R22, R22, R31, RZ, 0xfc, !PT ;  /* 0x0000001f16167212 */ /* 0x000fc800078efcff */
[----:B------:R-:W-:-:S05]  /*24c0*/  IADD3 R23, PT, PT, R23, R22, R29 ;  /* 0x0000001617177210 */ /* 0x000fca0007ffe01d */
[----:B------:R-:W-:-:S05]  /*24d0*/  VIADD R23, R23, 0x49b40821 ;  /* 0x49b4082117177836 */ /* 0x000fca0000000000 */
[----:B------:R-:W-:-:S04]  /*24e0*/  LEA.HI R23, R23, R26, R23, 0x16 ;  /* 0x0000001a17177211 */ /* 0x000fc800078fb017 */
[----:B------:R-:W-:-:S04]  /*24f0*/  LOP3.LUT R28, R26, R27, R23, 0xb8, !PT ;  /* 0x0000001b1a1c7212 */ /* 0x000fc800078eb817 */
        /* <DEDUP_REMOVED lines=176> */
[----:B------:R-:W-:Y:S01]  /*3000*/  IADD3 R7, PT, PT, R7, R8, R5 ;  /* 0x0000000807077210 */ /* 0x000fe20007ffe005 */
[----:B------:R-:W-:Y:S02]  /*3010*/  IMAD.MOV.U32 R8, RZ, RZ, R25 ;  /* 0x000000ffff087224 */ /* 0x000fe400078e0019 */
[----:B------:R-:W-:Y:S02]  /*3020*/  VIADD R25, R25, 0x40 ;  /* 0x0000004019197836 */ /* 0x000fe40000000000 */
[----:B------:R-:W-:-:S03]  /*3030*/  VIADD R7, R7, 0xf7537e82 ;  /* 0xf7537e8207077836 */ /* 0x000fc60000000000 */
[----:B------:R-:W-:Y:S02]  /*3040*/  ISETP.GT.U32.AND P0, PT, R25, R0, PT ;  /* 0x000000001900720c */ /* 0x000fe40003f04070 */
[----:B------:R-:W-:-:S04]  /*3050*/  LEA.HI R7, R7, R10, R7, 0x6 ;  /* 0x0000000a07077211 */ /* 0x000fc800078f3007 */
[----:B------:R-:W-:Y:S01]  /*3060*/  LOP3.LUT R5, R10, R7, R9, 0x2d, !PT ;  /* 0x000000070a057212 */ /* 0x000fe200078e2d09 */
[----:B------:R-:W-:-:S03]  /*3070*/  IMAD.IADD R3, R7, 0x1, R3 ;  /* 0x0000000107037824 */ /* 0x000fc600078e0203 */
[----:B------:R-:W-:-:S05]  /*3080*/  IADD3 R5, PT, PT, R5, R15, R4 ;  /* 0x0000000f05057210 */ /* 0x000fca0007ffe004 */
[----:B------:R-:W-:-:S05]  /*3090*/  VIADD R4, R5, 0xbd3af235 ;  /* 0xbd3af23505047836 */ /* 0x000fca0000000000 */
[----:B------:R-:W-:-:S04]  /*30a0*/  LEA.HI R4, R4, R7, R4, 0xa ;  /* 0x0000000704047211 */ /* 0x000fc800078f5004 */
[----:B------:R-:W-:Y:S01]  /*30b0*/  LOP3.LUT R5, R7, R4, R10, 0x2d, !PT ;  /* 0x0000000407057212 */ /* 0x000fe200078e2d0a */
[----:B------:R-:W-:-:S03]  /*30c0*/  IMAD.IADD R36, R4, 0x1, R36 ;  /* 0x0000000104247824 */ /* 0x000fc600078e0224 */
[----:B------:R-:W-:-:S05]  /*30d0*/  IADD3 R5, PT, PT, R5, R6, R9 ;  /* 0x0000000605057210 */ /* 0x000fca0007ffe009 */
[----:B------:R-:W-:-:S05]  /*30e0*/  VIADD R5, R5, 0x2ad7d2bb ;  /* 0x2ad7d2bb05057836 */ /* 0x000fca0000000000 */
[----:B------:R-:W-:-:S04]  /*30f0*/  LEA.HI R5, R5, R4, R5, 0xf ;  /* 0x0000000405057211 */ /* 0x000fc800078f7805 */
[----:B------:R-:W-:Y:S01]  /*3100*/  LOP3.LUT R6, R4, R5, R7, 0x2d, !PT ;  /* 0x0000000504067212 */ /* 0x000fe200078e2d07 */
[C---:B------:R-:W-:Y:S02]  /*3110*/  IMAD.IADD R9, R5.reuse, 0x1, R2 ;  /* 0x0000000105097824 */ /* 0x040fe400078e0202 */
[----:B------:R-:W-:Y:S01]  /*3120*/  IMAD.IADD R17, R5, 0x1, R17 ;  /* 0x0000000105117824 */ /* 0x000fe200078e0211 */
[----:B------:R-:W-:Y:S01]  /*3130*/  IADD3 R6, PT, PT, R6, R13, R10 ;  /* 0x0000000d06067210 */ /* 0x000fe20007ffe00a */
[----:B------:R-:W-:-:S04]  /*3140*/  IMAD.MOV.U32 R4, RZ, RZ, R8 ;  /* 0x000000ffff047224 */ /* 0x000fc800078e0008 */
[----:B------:R-:W-:-:S05]  /*3150*/  VIADD R6, R6, 0xeb86d391 ;  /* 0xeb86d39106067836 */ /* 0x000fca0000000000 */
[----:B------:R-:W-:Y:S01]  /*3160*/  LEA.HI R2, R6, R9, R6, 0x15 ;  /* 0x0000000906027211 */ /* 0x000fe200078fa806 */
[----:B------:R-:W-:Y:S06]  /*3170*/  @!P0 BRA `(.L_x_27) ;  /* 0xffffffe800188947 */ /* 0x000fec000383ffff */
[----:B------:R-:W-:Y:S05]  /*3180*/  BSYNC.RECONVERGENT B1 ;  /* 0x0000000000017941 */ /* 0x000fea0003800200 */
.L_x_26:
[----:B------:R-:W-:-:S07]  /*3190*/  IMAD.MOV.U32 R5, RZ, RZ, R8 ;  /* 0x000000ffff057224 */ /* 0x000fce00078e0008 */
.L_x_25:
[----:B------:R-:W-:Y:S05]  /*31a0*/  BSYNC.RECONVERGENT B0 ;  /* 0x0000000000007941 */ /* 0x000fea0003800200 */
.L_x_24:
[----:B------:R-:W-:Y:S01]  /*31b0*/  IMAD.IADD R11, R0, 0x1, -R5 ;  /* 0x00000001000b7824 */ /* 0x000fe200078e0a05 */
[----:B------:R-:W-:Y:S01]  /*31c0*/  IADD3 R7, PT, PT, R5, 0x3f, -R35 ;  /* 0x0000003f05077810 */ /* 0x000fe20007ffe823 */
[----:B------:R-:W-:Y:S03]  /*31d0*/  BSSY.RECONVERGENT B0, `(.L_x_28) ;  /* 0x000000f000007945 */ /* 0x000fe60003800200 */
[----:B------:R-:W-:Y:S02]  /*31e0*/  ISETP.NE.AND P0, PT, R11, RZ, PT ;  /* 0x000000ff0b00720c */ /* 0x000fe40003f05270 */
[----:B------:R-:W-:-:S11]  /*31f0*/  ISETP.NE.AND P1, PT, R7, RZ, PT ;  /* 0x000000ff0700720c */ /* 0x000fd60003f25270 */
[----:B------:R-:W-:Y:S05]  /*3200*/  @!P0 BRA `(.L_x_29) ;  /* 0x00000000002c8947 */ /* 0x000fea0003800000 */
[----:B------:R-:W-:Y:S02]  /*3210*/  IMAD.MOV.U32 R4, RZ, RZ, RZ ;  /* 0x000000ffff047224 */ /* 0x000fe400078e00ff */
[----:B------:R-:W-:-:S07]  /*3220*/  IMAD.MOV.U32 R8, RZ, RZ, RZ ;  /* 0x000000ffff087224 */ /* 0x000fce00078e00ff */
.L_x_30:
[----:B0-----:R-:W-:-:S06]  /*3230*/  IADD3 R6, PT, PT, R1, R5, R4 ;  /* 0x0000000501067210 */ /* 0x001fcc0007ffe004 */
[----:B------:R-:W2:Y:S01]  /*3240*/  LDL.U8 R6, [R6+0x40] ;  /* 0x0000400006067983 */ /* 0x000ea20000100000 */
[----:B------:R-:W-:Y:S01]  /*3250*/  IMAD.IADD R9, R1, 0x1, R4 ;  /* 0x0000000101097824 */ /* 0x000fe200078e0204 */
[----:B------:R-:W-:-:S05]  /*3260*/  IADD3 R4, P0, PT, R4, 0x1, RZ ;  /* 0x0000000104047810 */ /* 0x000fca0007f1e0ff */
[----:B------:R-:W-:Y:S01]  /*3270*/  IMAD.X R8, RZ, RZ, R8, P0 ;  /* 0x000000ffff087224 */ /* 0x000fe200000e0608 */
[----:B------:R-:W-:-:S04]  /*3280*/  ISETP.GE.U32.AND P0, PT, R4, R11, PT ;  /* 0x0000000b0400720c */ /* 0x000fc80003f06070 */
[----:B------:R-:W-:Y:S01]  /*3290*/  ISETP.GE.U32.AND.EX P0, PT, R8, RZ, PT, P0 ;  /* 0x000000ff0800720c */ /* 0x000fe20003f06100 */
[----:B--2---:R0:W-:-:S12]  /*32a0*/  STL.U8 [R9], R6 ;  /* 0x0000000609007387 */ /* 0x0041d80000100000 */
[----:B------:R-:W-:Y:S05]  /*32b0*/  @!P0 BRA `(.L_x_30) ;  /* 0xfffffffc00dc8947 */ /* 0x000fea000383ffff */
.L_x_29:
[----:B------:R-:W-:Y:S05]  /*32c0*/  BSYNC.RECONVERGENT B0 ;  /* 0x0000000000007941 */ /* 0x000fea0003800200 */
.L_x_28:
[----:B------:R-:W-:Y:S04]  /*32d0*/  BSSY.RECONVERGENT B0, `(.L_x_31) ;  /* 0x0000045000007945 */ /* 0x000fe80003800200 */
[----:B------:R-:W-:Y:S05]  /*32e0*/  @!P1 BRA `(.L_x_32) ;  /* 0x00000004000c9947 */ /* 0x000fea0003800000 */
[----:B------:R-:W-:Y:S01]  /*32f0*/  ISETP.GT.U32.AND P0, PT, R7, RZ, PT ;  /* 0x000000ff0700720c */ /* 0x000fe20003f04070 */
[----:B------:R-:W-:Y:S02]  /*3300*/  IMAD.MOV.U32 R4, RZ, RZ, RZ ;  /* 0x000000ffff047224 */ /* 0x000fe400078e00ff */
[----:B0-----:R-:W-:Y:S01]  /*3310*/  IMAD.MOV.U32 R6, RZ, RZ, RZ ;  /* 0x000000ffff067224 */ /* 0x001fe200078e00ff */
[----:B------:R-:W-:-:S13]  /*3320*/  ISETP.GT.U32.AND.EX P0, PT, RZ, RZ, PT, P0 ;  /* 0x000000ffff00720c */ /* 0x000fda0003f04100 */
[----:B------:R-:W0:Y:S02]  /*3330*/  @!P0 LDC.64 R8, c[0x4][RZ] ;  /* 0x01000000ff088b82 */ /* 0x000e240000000a00 */
[----:B0-----:R-:W-:-:S05]  /*3340*/  @!P0 IADD3 R8, P1, PT, R4, R8, RZ ;  /* 0x0000000804088210 */ /* 0x001fca0007f3e0ff */
[----:B------:R-:W-:-:S05]  /*3350*/  @!P0 IMAD.X R9, R6, 0x1, R9, P1 ;  /* 0x0000000106098824 */ /* 0x000fca00008e0609 */
[----:B------:R-:W2:Y:S01]  /*3360*/  @!P0 LDG.E.U8.CONSTANT R8, desc[UR10][R8.64] ;  /* 0x0000000a08088981 */ /* 0x000ea2000c1e9100 */
[----:B------:R-:W-:Y:S01]  /*3370*/  IMAD.IADD R5, R0, 0x1, -R5 ;  /* 0x0000000100057824 */ /* 0x000fe200078e0a05 */
[----:B------:R-:W-:Y:S01]  /*3380*/  BSSY.RECONVERGENT B1, `(.L_x_33) ;  /* 0x0000020000017945 */ /* 0x000fe20003800200 */
[----:B------:R-:W-:-:S03]  /*3390*/  @!P0 IMAD.MOV.U32 R6, RZ, RZ, RZ ;  /* 0x000000ffff068224 */ /* 0x000fc600078e00ff */
[----:B------:R-:W-:Y:S01]  /*33a0*/  @!P0 IADD3 R11, PT, PT, R1, R5, R4 ;  /* 0x00000005010b8210 */ /* 0x000fe20007ffe004 */
[----:B------:R-:W-:-:S05]  /*33b0*/  @!P0 IMAD.MOV.U32 R4, RZ, RZ, 0x1 ;  /* 0x00000001ff048424 */ /* 0x000fca00078e00ff */
[CC--:B------:R-:W-:Y:S02]  /*33c0*/  IADD3 R10, P3, PT, R7.reuse, -R4.reuse, RZ ;  /* 0x80000004070a7210 */ /* 0x0c0fe40007f7e0ff */
[----:B------:R-:W-:Y:S02]  /*33d0*/  ISETP.GT.U32.AND P2, PT, R7, R4, PT ;  /* 0x000000040700720c */ /* 0x000fe40003f44070 */
[----:B------:R-:W-:Y:S01]  /*33e0*/  ISETP.LE.U32.AND P1, PT, R10, 0x3, PT ;  /* 0x000000030a00780c */ /* 0x000fe20003f23070 */
[----:B------:R-:W-:Y:S01]  /*33f0*/  IMAD.X R10, RZ, RZ, ~R6, P3 ;  /* 0x000000ffff0a7224 */ /* 0x000fe200018e0e06 */
[----:B------:R-:W-:-:S04]  /*3400*/  ISETP.GT.U32.AND.EX P2, PT, RZ, R6, PT, P2 ;  /* 0x00000006ff00720c */ /* 0x000fc80003f44120 */
[----:B------:R-:W-:Y:S01]  /*3410*/  ISETP.LE.U32.OR.EX P1, PT, R10, RZ, !P2, P1 ;  /* 0x000000ff0a00720c */ /* 0x000fe20005723510 */
[----:B--2---:R0:W-:-:S12]  /*3420*/  @!P0 STL.U8 [R11], R8 ;  /* 0x000000080b008387 */ /* 0x0041d80000100000 */
[----:B------:R-:W-:Y:S05]  /*3430*/  @P1 BRA `(.L_x_34) ;  /* 0x0000000000501947 */ /* 0x000fea0003800000 */
[----:B------:R-:W-:Y:S02]  /*3440*/  IADD3 R15, P1, PT, R7, -0x3, RZ ;  /* 0xfffffffd070f7810 */ /* 0x000fe40007f3e0ff */
[----:B------:R-:W-:-:S03]  /*3450*/  PLOP3.LUT P0, PT, PT, PT, PT, 0x8, 0x80 ;  /* 0x000000000080781c */ /* 0x000fc60003f0e170 */
[----:B------:R-:W-:-:S10]  /*3460*/  IMAD.X R21, RZ, RZ, -0x1, P1 ;  /* 0xffffffffff157424 */ /* 0x000fd400008e06ff */
.L_x_35:
[----:B------:R-:W0:Y:S02]  /*3470*/  LDCU.64 UR6, c[0x4][URZ] ;  /* 0x01000000ff0677ac */ /* 0x000e240008000a00 */
[----:B0-----:R-:W-:-:S04]  /*3480*/  IADD3 R8, P1, PT, R4, UR6, RZ ;  /* 0x0000000604087c10 */ /* 0x001fc8000ff3e0ff */
[----:B------:R-:W-:-:S05]  /*3490*/  IADD3.X R9, PT, PT, R6, UR7, RZ, P1, !PT ;  /* 0x0000000706097c10 */ /* 0x000fca0008ffe4ff */
[----:B-1----:R-:W2:Y:S04]  /*34a0*/  LDG.E.U8.CONSTANT R10, desc[UR10][R8.64] ;  /* 0x0000000a080a7981 */ /* 0x002ea8000c1e9100 */
[----:B------:R-:W3:Y:S04]  /*34b0*/  LDG.E.U8.CONSTANT R11, desc[UR10][R8.64+0x1] ;  /* 0x0000010a080b7981 */ /* 0x000ee8000c1e9100 */
[----:B------:R-:W4:Y:S04]  /*34c0*/  LDG.E.U8.CONSTANT R12, desc[UR10][R8.64+0x2] ;  /* 0x0000020a080c7981 */ /* 0x000f28000c1e9100 */
[----:B------:R-:W5:Y:S01]  /*34d0*/  LDG.E.U8.CONSTANT R13, desc[UR10][R8.64+0x3] ;  /* 0x0000030a080d7981 */ /* 0x000f62000c1e9100 */
[----:B------:R-:W-:-:S02]  /*34e0*/  IADD3 R14, PT, PT, R1, R5, R4 ;  /* 0x00000005010e7210 */ /* 0x000fc40007ffe004 */
[----:B------:R-:W-:-:S05]  /*34f0*/  IADD3 R4, P1, PT, R4, 0x4, RZ ;  /* 0x0000000404047810 */ /* 0x000fca0007f3e0ff */
[----:B------:R-:W-:Y:S01]  /*3500*/  IMAD.X R6, RZ, RZ, R6, P1 ;  /* 0x000000ffff067224 */ /* 0x000fe200008e0606 */
[----:B------:R-:W-:-:S04]  /*3510*/  ISETP.GE.U32.AND P1, PT, R4, R15, PT ;  /* 0x0000000f0400720c */ /* 0x000fc80003f26070 */
[----:B------:R-:W-:Y:S01]  /*3520*/  ISETP.GE.U32.AND.EX P1, PT, R6, R21, PT, P1 ;  /* 0x000000150600720c */ /* 0x000fe20003f26110 */
[----:B--2---:R1:W-:Y:S04]  /*3530*/  STL.U8 [R14], R10 ;  /* 0x0000000a0e007387 */ /* 0x0043e80000100000 */
[----:B---3--:R1:W-:Y:S04]  /*3540*/  STL.U8 [R14+0x1], R11 ;  /* 0x0000010b0e007387 */ /* 0x0083e80000100000 */
[----:B----4-:R1:W-:Y:S04]  /*3550*/  STL.U8 [R14+0x2], R12 ;  /* 0x0000020c0e007387 */ /* 0x0103e80000100000 */
[----:B-----5:R1:W-:Y:S01]  /*3560*/  STL.U8 [R14+0x3], R13 ;  /* 0x0000030d0e007387 */ /* 0x0203e20000100000 */
[----:B------:R-:W-:Y:S05]  /*3570*/  @!P1 BRA `(.L_x_35) ;  /* 0xfffffffc00bc9947 */ /* 0x000fea000383ffff */
.L_x_34:
[----:B------:R-:W-:Y:S05]  /*3580*/  BSYNC.RECONVERGENT B1 ;  /* 0x0000000000017941 */ /* 0x000fea0003800200 */
.L_x_33:
[CC--:B0-----:R-:W-:Y:S02]  /*3590*/  IADD3 R8, P3, PT, R7.reuse, -R4.reuse, RZ ;  /* 0x8000000407087210 */ /* 0x0c1fe40007f7e0ff */
[----:B------:R-:W-:Y:S02]  /*35a0*/  ISETP.GT.U32.AND P2, PT, R7, R4, PT ;  /* 0x000000040700720c */ /* 0x000fe40003f44070 */
[----:B------:R-:W-:Y:S01]  /*35b0*/  ISETP.LE.U32.AND P1, PT, R8, 0x1, PT ;  /* 0x000000010800780c */ /* 0x000fe20003f23070 */
[----:B------:R-:W-:Y:S01]  /*35c0*/  IMAD.X R8, RZ, RZ, ~R6, P3 ;  /* 0x000000ffff087224 */ /* 0x000fe200018e0e06 */
[----:B------:R-:W-:-:S04]  /*35d0*/  ISETP.GT.U32.AND.EX P2, PT, RZ, R6, PT, P2 ;  /* 0x00000006ff00720c */ /* 0x000fc80003f44120 */
[----:B------:R-:W-:-:S13]  /*35e0*/  ISETP.LE.U32.OR.EX P1, PT, R8, RZ, !P2, P1 ;  /* 0x000000ff0800720c */ /* 0x000fda0005723510 */
[----:B-1----:R-:W0:Y:S01]  /*35f0*/  @!P1 LDC.64 R10, c[0x4][RZ] ;  /* 0x01000000ff0a9b82 */ /* 0x002e220000000a00 */
[----:B------:R-:W-:Y:S02]  /*3600*/  @!P1 IADD3 R12, PT, PT, R1, R5, R4 ;  /* 0x00000005010c9210 */ /* 0x000fe40007ffe004 */
[----:B------:R-:W-:Y:S02]  /*3610*/  @!P1 PLOP3.LUT P0, PT, PT, PT, PT, 0x8, 0x80 ;  /* 0x000000000080981c */ /* 0x000fe40003f0e170 */
[C---:B0-----:R-:W-:Y:S02]  /*3620*/  @!P1 IADD3 R10, P2, PT, R4.reuse, R10, RZ ;  /* 0x0000000a040a9210 */ /* 0x041fe40007f5e0ff */
[----:B------:R-:W-:-:S03]  /*3630*/  @!P1 IADD3 R4, P3, PT, R4, 0x2, RZ ;  /* 0x0000000204049810 */ /* 0x000fc60007f7e0ff */
[----:B------:R-:W-:Y:S01]  /*3640*/  @!P1 IMAD.X R11, R6, 0x1, R11, P2 ;  /* 0x00000001060b9824 */ /* 0x000fe200010e060b */
[----:B------:R-:W-:Y:S01]  /*3650*/  ISETP.LT.U32.AND P2, PT, R4, R7, PT ;  /* 0x000000070400720c */ /* 0x000fe20003f41070 */
[----:B------:R-:W-:-:S03]  /*3660*/  @!P1 IMAD.X R6, RZ, RZ, R6, P3 ;  /* 0x000000ffff069224 */ /* 0x000fc600018e0606 */
[----:B------:R-:W2:Y:S02]  /*3670*/  @!P1 LDG.E.U8.CONSTANT R7, desc[UR10][R10.64] ;  /* 0x0000000a0a079981 */ /* 0x000ea4000c1e9100 */
[----:B------:R-:W-:-:S13]  /*3680*/  ISETP.LT.U32.OR.EX P0, PT, R6, RZ, P0, P2 ;  /* 0x000000ff0600720c */ /* 0x000fda0000701520 */
[----:B------:R-:W0:Y:S02]  /*3690*/  @P0 LDC.64 R8, c[0x4][RZ] ;  /* 0x01000000ff080b82 */ /* 0x000e240000000a00 */
[----:B0-----:R-:W-:-:S05]  /*36a0*/  @P0 IADD3 R8, P2, PT, R4, R8, RZ ;  /* 0x0000000804080210 */ /* 0x001fca0007f5e0ff */
[----:B------:R-:W-:Y:S02]  /*36b0*/  @P0 IMAD.X R9, R6, 0x1, R9, P2 ;  /* 0x0000000106090824 */ /* 0x000fe400010e0609 */
[----:B------:R-:W3:Y:S04]  /*36c0*/  @!P1 LDG.E.U8.CONSTANT R6, desc[UR10][R10.64+0x1] ;  /* 0x0000010a0a069981 */ /* 0x000ee8000c1e9100 */
[----:B------:R-:W4:Y:S01]  /*36d0*/  @P0 LDG.E.U8.CONSTANT R8, desc[UR10][R8.64] ;  /* 0x0000000a08080981 */ /* 0x000f22000c1e9100 */
[----:B------:R-:W-:-:S03]  /*36e0*/  @P0 IADD3 R5, PT, PT, R1, R5, R4 ;  /* 0x0000000501050210 */ /* 0x000fc60007ffe004 */
[----:B--2---:R1:W-:Y:S04]  /*36f0*/  @!P1 STL.U8 [R12], R7 ;  /* 0x000000070c009387 */ /* 0x0043e80000100000 */
[----:B---3--:R1:W-:Y:S04]  /*3700*/  @!P1 STL.U8 [R12+0x1], R6 ;  /* 0x000001060c009387 */ /* 0x0083e80000100000 */
[----:B----4-:R1:W-:Y:S02]  /*3710*/  @P0 STL.U8 [R5], R8 ;  /* 0x0000000805000387 */ /* 0x0103e40000100000 */
.L_x_32:
[----:B------:R-:W-:Y:S05]  /*3720*/  BSYNC.RECONVERGENT B0 ;  /* 0x0000000000007941 */ /* 0x000fea0003800200 */
.L_x_31:
[----:B-1----:R-:W2:Y:S04]  /*3730*/  LDL.128 R12, [R1] ;  /* 0x00000000010c7983 */ /* 0x002ea80000100c00 */
[----:B0-----:R-:W3:Y:S04]  /*3740*/  LDL.128 R4, [R1+0x10] ;  /* 0x0000100001047983 */ /* 0x001ee80000100c00 */
[----:B------:R-:W4:Y:S04]  /*3750*/  LDL.128 R8, [R1+0x20] ;  /* 0x0000200001087983 */ /* 0x000f280000100c00 */
[----:B------:R-:W5:Y:S04]  /*3760*/  LDL.64 R20, [R1+0x30] ;  /* 0x0000300001147983 */ /* 0x000f680000100a00 */
[----:B------:R-:W5:Y:S01]  /*3770*/  LDL R16, [R1+0x3c] ;  /* 0x00003c0001107983 */ /* 0x000f620000100800 */
[----:B------:R-:W-:Y:S01]  /*3780*/  LOP3.LUT R25, R2, R17, R36, 0xca, !PT ;  /* 0x0000001102197212 */ /* 0x000fe200078eca24 */
[----:B------:R-:W0:Y:S01]  /*3790*/  LDCU.64 UR6, c[0x4][0x20] ;  /* 0x01000400ff0677ac */ /* 0x000e220008000a00 */
[----:B------:R-:W1:Y:S01]  /*37a0*/  LDCU UR5, c[0x0][0x398] ;  /* 0x00007300ff0577ac */ /* 0x000e620008000800 */
[----:B--2---:R-:W-:-:S02]  /*37b0*/  PRMT R22, R13, 0x7772, RZ ;  /* 0x000077720d167816 */ /* 0x004fc400000000ff */
[----:B------:R-:W-:Y:S02]  /*37c0*/  IADD3 R25, PT, PT, R12, R3, R25 ;  /* 0x000000030c197210 */ /* 0x000fe40007ffe019 */
[C---:B------:R-:W-:Y:S01]  /*37d0*/  PRMT R23, R13.reuse, 0x7771, RZ ;  /* 0x000077710d177816 */ /* 0x040fe200000000ff */
[----:B------:R-:W-:Y:S01]  /*37e0*/  IMAD.U32 R22, R22, 0x10000, RZ ;  /* 0x0001000016167824 */ /* 0x000fe200078e00ff */
[----:B------:R-:W-:Y:S01]  /*37f0*/  PRMT R24, R13, 0x7770, RZ ;  /* 0x000077700d187816 */ /* 0x000fe200000000ff */
[----:B------:R-:W-:Y:S01]  /*3800*/  VIADD R25, R25, 0xd76aa478 ;  /* 0xd76aa47819197836 */ /* 0x000fe20000000000 */
[----:B------:R-:W-:Y:S02]  /*3810*/  PRMT R13, R13, 0x7773, RZ ;  /* 0x000077730d0d7816 */ /* 0x000fe400000000ff */
[----:B------:R-:W-:Y:S02]  /*3820*/  PRMT R23, R24, 0x6540, R23 ;  /* 0x0000654018177816 */ /* 0x000fe40000000017 */
[----:B------:R-:W-:Y:S01]  /*3830*/  LEA.HI R25, R25, R2, R25, 0x7 ;  /* 0x0000000219197211 */ /* 0x000fe200078f3819 */
[----:B------:R-:W-:Y:S01]  /*3840*/  IMAD.SHL.U32 R13, R13, 0x1000000, RZ ;  /* 0x010000000d0d7824 */ /* 0x000fe200078e00ff */
[----:B------:R-:W-:-:S02]  /*3850*/  LOP3.LUT R22, R23, 0xff0000, R22, 0xf8, !PT ;  /* 0x00ff000017167812 */ /* 0x000fc400078ef816 */
[----:B------:R-:W-:Y:S02]  /*3860*/  LOP3.LUT R26, R17, R25, R2, 0xb8, !PT ;  /* 0x00000019111a7212 */ /* 0x000fe400078eb802 */
[----:B------:R-:W-:Y:S02]  /*3870*/  LOP3.LUT R13, R22, R13, RZ, 0xfc, !PT ;  /* 0x0000000d160d7212 */ /* 0x000fe400078efcff */
[----:B------:R-:W-:Y:S02]  /*3880*/  PRMT R22, R14, 0x7772, RZ ;  /* 0x000077720e167816 */ /* 0x000fe400000000ff */
[----:B------:R-:W-:Y:S02]  /*3890*/  IADD3 R26, PT, PT, R26, R36, R13 ;  /* 0x000000241a1a7210 */ /* 0x000fe40007ffe00d */
[----:B------:R-:W-:Y:S01]  /*38a0*/  PRMT R23, R14, 0x7771, RZ ;  /* 0x000077710e177816 */ /* 0x000fe200000000ff */
[----:B------:R-:W-:Y:S01]  /*38b0*/  IMAD.U32 R22, R22, 0x10000, RZ ;  /* 0x0001000016167824 */ /* 0x000fe200078e00ff */
[----:B------:R-:W-:Y:S01]  /*38c0*/  PRMT R24, R14, 0x7770, RZ ;  /* 0x000077700e187816 */ /* 0x000fe200000000ff */
[----:B------:R-:W-:Y:S01]  /*38d0*/  VIADD R26, R26, 0xe8c7b756 ;  /* 0xe8c7b7561a1a7836 */ /* 0x000fe20000000000 */
[----:B------:R-:W-:-:S02]  /*38e0*/  PRMT R14, R14, 0x7773, RZ ;  /* 0x000077730e0e7816 */ /* 0x000fc400000000ff */
[----:B------:R-:W-:Y:S02]  /*38f0*/  PRMT R23, R24, 0x6540, R23 ;  /* 0x0000654018177816 */ /* 0x000fe40000000017 */
[----:B------:R-:W-:Y:S01]  /*3900*/  PRMT R24, R15, 0x7771, RZ ;  /* 0x000077710f187816 */ /* 0x000fe200000000ff */
[----:B------:R-:W-:Y:S01]  /*3910*/  IMAD.SHL.U32 R27, R14, 0x1000000, RZ ;  /* 0x010000000e1b7824 */ /* 0x000fe200078e00ff */
[----:B------:R-:W-:Y:S02]  /*3920*/  LOP3.LUT R22, R23, 0xff0000, R22, 0xf8, !PT ;  /* 0x00ff000017167812 */ /* 0x000fe400078ef816 */
[----:B------:R-:W-:Y:S02]  /*3930*/  LEA.HI R23, R26, R25, R26, 0xc ;  /* 0x000000191a177211 */ /* 0x000fe400078f601a */
[----:B------:R-:W-:Y:S02]  /*3940*/  LOP3.LUT R14, R22, R27, RZ, 0xfc, !PT ;  /* 0x0000001b160e7212 */ /* 0x000fe400078efcff */
[----:B------:R-:W-:-:S02]  /*3950*/  LOP3.LUT R26, R2, R23, R25, 0xb8, !PT ;  /* 0x00000017021a7212 */ /* 0x000fc400078eb819 */
[C---:B------:R-:W-:Y:S02]  /*3960*/  PRMT R27, R15.reuse, 0x7770, RZ ;  /* 0x000077700f1b7816 */ /* 0x040fe400000000ff */
[----:B------:R-:W-:Y:S02]  /*3970*/  PRMT R22, R15, 0x7772, RZ ;  /* 0x000077720f167816 */ /* 0x000fe400000000ff */
[----:B------:R-:W-:Y:S02]  /*3980*/  IADD3 R26, PT, PT, R26, R17, R14 ;  /* 0x000000111a1a7210 */ /* 0x000fe40007ffe00e */
[----:B------:R-:W-:Y:S01]  /*3990*/  PRMT R24, R27, 0x6540, R24 ;  /* 0x000065401b187816 */ /* 0x000fe20000000018 */
[----:B------:R-:W-:Y:S01]  /*39a0*/  IMAD.U32 R27, R22, 0x10000, RZ ;  /* 0x00010000161b7824 */ /* 0x000fe200078e00ff */
[----:B------:R-:W-:Y:S01]  /*39b0*/  PRMT R15, R15, 0x7773, RZ ;  /* 0x000077730f0f7816 */ /* 0x000fe200000000ff */
[----:B------:R-:W-:Y:S01]  /*39c0*/  VIADD R26, R26, 0x242070db ;  /* 0x242070db1a1a7836 */ /* 0x000fe20000000000 */
[----:B---3--:R-:W-:-:S02]  /*39d0*/  PRMT R28, R5, 0x7770, RZ ;  /* 0x00007770051c7816 */ /* 0x008fc400000000ff */
[----:B------:R-:W-:Y:S01]  /*39e0*/  LOP3.LUT R24, R24, 0xff0000, R27, 0xf8, !PT ;  /* 0x00ff000018187812 */ /* 0x000fe200078ef81b */
[----:B------:R-:W-:Y:S01]  /*39f0*/  IMAD.SHL.U32 R15, R15, 0x1000000, RZ ;  /* 0x010000000f0f7824 */ /* 0x000fe200078e00ff */
[----:B------:R-:W-:-:S04]  /*3a00*/  LEA.HI R26, R26, R23, R26, 0x11 ;  /* 0x000000171a1a7211 */ /* 0x000fc800078f881a */
[----:B------:R-:W-:Y:S02]  /*3a10*/  LOP3.LUT R15, R24, R15, RZ, 0xfc, !PT ;  /* 0x0000000f180f7212 */ /* 0x000fe400078efcff */
[----:B------:R-:W-:-:S04]  /*3a20*/  LOP3.LUT R22, R25, R26, R23, 0xb8, !PT ;  /* 0x0000001a19167212 */ /* 0x000fc800078eb817 */
[----:B------:R-:W-:-:S05]  /*3a30*/  IADD3 R22, PT, PT, R22, R2, R15 ;  /* 0x0000000216167210 */ /* 0x000fca0007ffe00f */
[----:B------:R-:W-:Y:S01]  /*3a40*/  VIADD R27, R22, 0xc1bdceee ;  /* 0xc1bdceee161b7836 */ /* 0x000fe20000000000 */
[----:B------:R-:W-:-:S04]  /*3a50*/  PRMT R22, R5, 0x7772, RZ ;  /* 0x0000777205167816 */ /* 0x000fc800000000ff */
[----:B------:R-:W-:Y:S01]  /*3a60*/  LEA.HI R24, R27, R26, R27, 0x16 ;  /* 0x0000001a1b187211 */ /* 0x000fe200078fb01b */
[----:B------:R-:W-:Y:S01]  /*3a70*/  IMAD.U32 R22, R22, 0x10000, RZ ;  /* 0x0001000016167824 */ /* 0x000fe200078e00ff */
[----:B------:R-:W-:Y:S02]  /*3a80*/  PRMT R27, R5, 0x7771, RZ ;  /* 0x00007771051b7816 */ /* 0x000fe400000000ff */
[----:B------:R-:W-:Y:S02]  /*3a90*/  LOP3.LUT R29, R23, R24, R26, 0xb8, !PT ;  /* 0x00000018171d7212 */ /* 0x000fe400078eb81a */
[----:B------:R-:W-:Y:S02]  /*3aa0*/  PRMT R5, R5, 0x7773, RZ ;  /* 0x0000777305057816 */ /* 0x000fe400000000ff */
[----:B------:R-:W-:Y:S02]  /*3ab0*/  IADD3 R29, PT, PT, R29, R4, R25 ;  /* 0x000000041d1d7210 */ /* 0x000fe40007ffe019 */
[----:B------:R-:W-:Y:S01]  /*3ac0*/  PRMT R27, R28, 0x6540, R27 ;  /* 0x000065401c1b7816 */ /* 0x000fe2000000001b */
[----:B------:R-:W-:Y:S01]  /*3ad0*/  IMAD.SHL.U32 R25, R5, 0x1000000, RZ ;  /* 0x0100000005197824 */ /* 0x000fe200078e00ff */
[----:B------:R-:W-:Y:S01]  /*3ae0*/  PRMT R28, R6, 0x7770, RZ ;  /* 0x00007770061c7816 */ /* 0x000fe200000000ff */
[----:B------:R-:W-:Y:S01]  /*3af0*/  VIADD R29, R29, 0xf57c0faf ;  /* 0xf57c0faf1d1d7836 */ /* 0x000fe20000000000 */
[----:B------:R-:W-:-:S02]  /*3b00*/  LOP3.LUT R22, R27, 0xff0000, R22, 0xf8, !PT ;  /* 0x00ff00001b167812 */ /* 0x000fc400078ef816 */
[----:B------:R-:W-:Y:S02]  /*3b10*/  PRMT R27, R6, 0x7771, RZ ;  /* 0x00007771061b7816 */ /* 0x000fe400000000ff */
[----:B------:R-:W-:Y:S02]  /*3b20*/  LEA.HI R5, R29, R24, R29, 0x7 ;  /* 0x000000181d057211 */ /* 0x000fe400078f381d */
[----:B------:R-:W-:Y:S02]  /*3b30*/  LOP3.LUT R22, R22, R25, RZ, 0xfc, !PT ;  /* 0x0000001916167212 */ /* 0x000fe400078efcff */
[----:B------:R-:W-:Y:S02]  /*3b40*/  LOP3.LUT R29, R26, R5, R24, 0xb8, !PT ;  /* 0x000000051a1d7212 */ /* 0x000fe400078eb818 */
[----:B------:R-:W-:Y:S02]  /*3b50*/  PRMT R25, R6, 0x7772, RZ ;  /* 0x0000777206197816 */ /* 0x000fe400000000ff */
[----:B------:R-:W-:-:S02]  /*3b60*/  IADD3 R29, PT, PT, R29, R22, R23 ;  /* 0x000000161d1d7210 */ /* 0x000fc40007ffe017 */
[----:B------:R-:W-:Y:S01]  /*3b70*/  PRMT R27, R28, 0x6540, R27 ;  /* 0x000065401c1b7816 */ /* 0x000fe2000000001b */
[----:B------:R-:W-:Y:S01]  /*3b80*/  IMAD.U32 R28, R25, 0x10000, RZ ;  /* 0x00010000191c7824 */ /* 0x000fe200078e00ff */
[----:B------:R-:W-:Y:S01]  /*3b90*/  PRMT R6, R6, 0x7773, RZ ;  /* 0x0000777306067816 */ /* 0x000fe200000000ff */
[----:B------:R-:W-:Y:S01]  /*3ba0*/  VIADD R30, R29, 0x4787c62a ;  /* 0x4787c62a1d1e7836 */ /* 0x000fe20000000000 */
[----:B------:R-:W-:Y:S02]  /*3bb0*/  PRMT R23, R7, 0x7772, RZ ;  /* 0x0000777207177816 */ /* 0x000fe400000000ff */
[----:B------:R-:W-:Y:S01]  /*3bc0*/  LOP3.LUT R27, R27, 0xff0000, R28, 0xf8, !PT ;  /* 0x00ff00001b1b7812 */ /* 0x000fe200078ef81c */
[----:B------:R-:W-:Y:S01]  /*3bd0*/  IMAD.SHL.U32 R6, R6, 0x1000000, RZ ;  /* 0x0100000006067824 */ /* 0x000fe200078e00ff */
[----:B------:R-:W-:Y:S02]  /*3be0*/  LEA.HI R28, R30, R5, R30, 0xc ;  /* 0x000000051e1c7211 */ /* 0x000fe400078f601e */
[----:B------:R-:W-:-:S02]  /*3bf0*/  PRMT R25, R7, 0x7771, RZ ;  /* 0x0000777107197816 */ /* 0x000fc400000000ff */
[----:B------:R-:W-:Y:S02]  /*3c00*/  LOP3.LUT R6, R27, R6, RZ, 0xfc, !PT ;  /* 0x000000061b067212 */ /* 0x000fe400078efcff */
[----:B------:R-:W-:Y:S02]  /*3c10*/  LOP3.LUT R27, R24, R28, R5, 0xb8, !PT ;  /* 0x0000001c181b7212 */ /* 0x000fe400078eb805 */
[----:B------:R-:W-:Y:S02]  /*3c20*/  PRMT R30, R7, 0x7770, RZ ;  /* 0x00007770071e7816 */ /* 0x000fe400000000ff */
[----:B------:R-:W-:Y:S01]  /*3c30*/  IADD3 R27, PT, PT, R27, R6, R26 ;  /* 0x000000061b1b7210 */ /* 0x000fe20007ffe01a */
[----:B------:R-:W-:Y:S01]  /*3c40*/  IMAD.U32 R26, R23, 0x10000, RZ ;  /* 0x00010000171a7824 */ /* 0x000fe200078e00ff */
[----:B------:R-:W-:Y:S02]  /*3c50*/  PRMT R7, R7, 0x7773, RZ ;  /* 0x0000777307077816 */ /* 0x000fe400000000ff */
[----:B------:R-:W-:Y:S01]  /*3c60*/  PRMT R25, R30, 0x6540, R25 ;  /* 0x000065401e197816 */ /* 0x000fe20000000019 */
[----:B------:R-:W-:-:S02]  /*3c70*/  VIADD R27, R27, 0xa8304613 ;  /* 0xa83046131b1b7836 */ /* 0x000fc40000000000 */
[----:B------:R-:W-:Y:S01]  /*3c80*/  IMAD.SHL.U32 R7, R7, 0x1000000, RZ ;  /* 0x0100000007077824 */ /* 0x000fe200078e00ff */
[----:B------:R-:W-:Y:S02]  /*3c90*/  LOP3.LUT R26, R25, 0xff0000, R26, 0xf8, !PT ;  /* 0x00ff0000191a7812 */ /* 0x000fe400078ef81a */
[----:B------:R-:W-:Y:S02]  /*3ca0*/  LEA.HI R25, R27, R28, R27, 0x11 ;  /* 0x0000001c1b197211 */ /* 0x000fe400078f881b */
[----:B------:R-:W-:Y:S02]  /*3cb0*/  LOP3.LUT R7, R26, R7, RZ, 0xfc, !PT ;  /* 0x000000071a077212 */ /* 0x000fe400078efcff */
[----:B------:R-:W-:Y:S02]  /*3cc0*/  LOP3.LUT R23, R5, R25, R28, 0xb8, !PT ;  /* 0x0000001905177212 */ /* 0x000fe400078eb81c */
[----:B----4-:R-:W-:Y:S02]  /*3cd0*/  PRMT R26, R9, 0x7771, RZ ;  /* 0x00007771091a7816 */ /* 0x010fe400000000ff */
[----:B------:R-:W-:-:S02]  /*3ce0*/  IADD3 R23, PT, PT, R23, R7, R24 ;  /* 0x0000000717177210 */ /* 0x000fc40007ffe018 */
[----:B------:R-:W-:-:S03]  /*3cf0*/  PRMT R27, R9, 0x7770, RZ ;  /* 0x00007770091b7816 */ /* 0x000fc600000000ff */
[----:B------:R-:W-:Y:S01]  /*3d00*/  VIADD R24, R23, 0xfd469501 ;  /* 0xfd46950117187836 */ /* 0x000fe20000000000 */
[----:B------:R-:W-:-:S04]  /*3d10*/  PRMT R26, R27, 0x6540, R26 ;  /* 0x000065401b1a7816 */ /* 0x000fc8000000001a */
[----:B------:R-:W-:Y:S02]  /*3d20*/  LEA.HI R23, R24, R25, R24, 0x16 ;  /* 0x0000001918177211 */ /* 0x000fe400078fb018 */
[C---:B------:R-:W-:Y:S02]  /*3d30*/  PRMT R24, R9.reuse, 0x7772, RZ ;  /* 0x0000777209187816 */ /* 0x040fe400000000ff */
[----:B------:R-:W-:Y:S02]  /*3d40*/  LOP3.LUT R29, R28, R23, R25, 0xb8, !PT ;  /* 0x000000171c1d7212 */ /* 0x000fe400078eb819 */
[----:B------:R-:W-:Y:S01]  /*3d50*/  PRMT R9, R9, 0x7773, RZ ;  /* 0x0000777309097816 */ /* 0x000fe200000000ff */
[----:B------:R-:W-:Y:S01]  /*3d60*/  IMAD.U32 R27, R24, 0x10000, RZ ;  /* 0x00010000181b7824 */ /* 0x000fe200078e00ff */
[----:B------:R-:W-:-:S04]  /*3d70*/  IADD3 R29, PT, PT, R29, R8, R5 ;  /* 0x000000081d1d7210 */ /* 0x000fc80007ffe005 */
[----:B------:R-:W-:Y:S01]  /*3d80*/  LOP3.LUT R5, R26, 0xff0000, R27, 0xf8, !PT ;  /* 0x00ff00001a057812 */ /* 0x000fe200078ef81b */
[----:B------:R-:W-:Y:S01]  /*3d90*/  VIADD R24, R29, 0x698098d8 ;  /* 0x698098d81d187836 */ /* 0x000fe20000000000 */
[C---:B------:R-:W-:Y:S01]  /*3da0*/  PRMT R27, R10.reuse, 0x7770, RZ ;  /* 0x000077700a1b7816 */ /* 0x040fe200000000ff */
[----:B------:R-:W-:Y:S01]  /*3db0*/  IMAD.SHL.U32 R26, R9, 0x1000000, RZ ;  /* 0x01000000091a7824 */ /* 0x000fe200078e00ff */
[----:B------:R-:W-:Y:S02]  /*3dc0*/  PRMT R9, R10, 0x7772, RZ ;  /* 0x000077720a097816 */ /* 0x000fe400000000ff */
[----:B------:R-:W-:Y:S02]  /*3dd0*/  LEA.HI R24, R24, R23, R24, 0x7 ;  /* 0x0000001718187211 */ /* 0x000fe400078f3818 */
[----:B------:R-:W-:Y:S01]  /*3de0*/  LOP3.LUT R5, R5, R26, RZ, 0xfc, !PT ;  /* 0x0000001a05057212 */ /* 0x000fe200078efcff */
[----:B------:R-:W-:Y:S01]  /*3df0*/  IMAD.U32 R9, R9, 0x10000, RZ ;  /* 0x0001000009097824 */ /* 0x000fe200078e00ff */
[----:B------:R-:W-:-:S02]  /*3e00*/  LOP3.LUT R29, R25, R24, R23, 0xb8, !PT ;  /* 0x00000018191d7212 */ /* 0x000fc400078eb817 */
[C---:B------:R-:W-:Y:S02]  /*3e10*/  PRMT R26, R10.reuse, 0x7771, RZ ;  /* 0x000077710a1a7816 */ /* 0x040fe400000000ff */
[----:B------:R-:W-:Y:S02]  /*3e20*/  IADD3 R29, PT, PT, R29, R5, R28 ;  /* 0x000000051d1d7210 */ /* 0x000fe40007ffe01c */
[----:B------:R-:W-:Y:S02]  /*3e30*/  PRMT R10, R10, 0x7773, RZ ;  /* 0x000077730a0a7816 */ /* 0x000fe400000000ff */
[----:B------:R-:W-:Y:S01]  /*3e40*/  PRMT R26, R27, 0x6540, R26 ;  /* 0x000065401b1a7816 */ /* 0x000fe2000000001a */
[----:B------:R-:W-:Y:S01]  /*3e50*/  VIADD R29, R29, 0x8b44f7af ;  /* 0x8b44f7af1d1d7836 */ /* 0x000fe20000000000 */
[----:B------:R-:W-:Y:S01]  /*3e60*/  PRMT R27, R11, 0x7771, RZ ;  /* 0x000077710b1b7816 */ /* 0x000fe200000000ff */
[----:B------:R-:W-:Y:S01]  /*3e70*/  IMAD.SHL.U32 R10, R10, 0x1000000, RZ ;  /* 0x010000000a0a7824 */ /* 0x000fe200078e00ff */
[----:B------:R-:W-:-:S02]  /*3e80*/  LOP3.LUT R9, R26, 0xff0000, R9, 0xf8, !PT ;  /* 0x00ff00001a097812 */ /* 0x000fc400078ef809 */
[----:B------:R-:W-:Y:S02]  /*3e90*/  LEA.HI R26, R29, R24, R29, 0xc ;  /* 0x000000181d1a7211 */ /* 0x000fe400078f601d */
[----:B------:R-:W-:Y:S02]  /*3ea0*/  LOP3.LUT R10, R9, R10, RZ, 0xfc, !PT ;  /* 0x0000000a090a7212 */ /* 0x000fe400078efcff */
[----:B------:R-:W-:Y:S02]  /*3eb0*/  LOP3.LUT R29, R23, R26, R24, 0xb8, !PT ;  /* 0x0000001a171d7212 */ /* 0x000fe400078eb818 */
[C---:B------:R-:W-:Y:S02]  /*3ec0*/  PRMT R28, R11.reuse, 0x7770, RZ ;  /* 0x000077700b1c7816 */ /* 0x040fe400000000ff */
[----:B------:R-:W-:Y:S02]  /*3ed0*/  PRMT R9, R11, 0x7772, RZ ;  /* 0x000077720b097816 */ /* 0x000fe400000000ff */
[----:B------:R-:W-:-:S02]  /*3ee0*/  IADD3 R29, PT, PT, R29, R10, R25 ;  /* 0x0000000a1d1d7210 */ /* 0x000fc40007ffe019 */
[----:B------:R-:W-:Y:S01]  /*3ef0*/  PRMT R27, R28, 0x6540, R27 ;  /* 0x000065401c1b7816 */ /* 0x000fe2000000001b */
[----:B------:R-:W-:Y:S01]  /*3f00*/  IMAD.U32 R28, R9, 0x10000, RZ ;  /* 0x00010000091c7824 */ /* 0x000fe200078e00ff */
[----:B------:R-:W-:Y:S01]  /*3f10*/  PRMT R11, R11, 0x7773, RZ ;  /* 0x000077730b0b7816 */ /* 0x000fe200000000ff */
[----:B------:R-:W-:-:S03]  /*3f20*/  VIADD R29, R29, 0xffff5bb1 ;  /* 0xffff5bb11d1d7836 */ /* 0x000fc60000000000 */
[----:B------:R-:W-:Y:S01]  /*3f30*/  LOP3.LUT R9, R27, 0xff0000, R28, 0xf8, !PT ;  /* 0x00ff00001b097812 */ /* 0x000fe200078ef81c */
[----:B------:R-:W-:Y:S01]  /*3f40*/  IMAD.SHL.U32 R28, R11, 0x1000000, RZ ;  /* 0x010000000b1c7824 */ /* 0x000fe200078e00ff */
[----:B------:R-:W-:Y:S02]  /*3f50*/  LEA.HI R25, R29, R26, R29, 0x11 ;  /* 0x0000001a1d197211 */ /* 0x000fe400078f881d */
[----:B-----5:R-:W-:Y:S02]  /*3f60*/  PRMT R11, R21, 0x7772, RZ ;  /* 0x00007772150b7816 */ /* 0x020fe400000000ff */
[----:B------:R-:W-:Y:S02]  /*3f70*/  LOP3.LUT R9, R9, R28, RZ, 0xfc, !PT ;  /* 0x0000001c09097212 */ /* 0x000fe400078efcff */
[----:B------:R-:W-:Y:S02]  /*3f80*/  LOP3.LUT R28, R24, R25, R26, 0xb8, !PT ;  /* 0x00000019181c7212 */ /* 0x000fe400078eb81a */
[----:B------:R-:W-:-:S02]  /*3f90*/  PRMT R27, R21, 0x7771, RZ ;  /* 0x00007771151b7816 */ /* 0x000fc400000000ff */
[----:B------:R-:W-:-:S05]  /*3fa0*/  IADD3 R28, PT, PT, R28, R9, R23 ;  /* 0x000000091c1c7210 */ /* 0x000fca0007ffe017 */
[----:B------:R-:W-:-:S05]  /*3fb0*/  VIADD R28, R28, 0x895cd7be ;  /* 0x895cd7be1c1c7836 */ /* 0x000fca0000000000 */
[----:B------:R-:W-:Y:S02]  /*3fc0*/  LEA.HI R23, R28, R25, R28, 0x16 ;  /* 0x000000191c177211 */ /* 0x000fe400078fb01c */
[C---:B------:R-:W-:Y:S02]  /*3fd0*/  PRMT R28, R21.reuse, 0x7770, RZ ;  /* 0x00007770151c7816 */ /* 0x040fe400000000ff */
[----:B------:R-:W-:Y:S02]  /*3fe0*/  LOP3.LUT R29, R26, R23, R25, 0xb8, !PT ;  /* 0x000000171a1d7212 */ /* 0x000fe400078eb819 */
[----:B------:R-:W-:Y:S02]  /*3ff0*/  PRMT R21, R21, 0x7773, RZ ;  /* 0x0000777315157816 */ /* 0x000fe400000000ff */
[----:B------:R-:W-:Y:S01]  /*4000*/  IADD3 R29, PT, PT, R29, R20, R24 ;  /* 0x000000141d1d7210 */ /* 0x000fe20007ffe018 */
[----:B------:R-:W-:Y:S01]  /*4010*/  IMAD.U32 R24, R11, 0x10000, RZ ;  /* 0x000100000b187824 */ /* 0x000fe200078e00ff */
[----:B------:R-:W-:Y:S01]  /*4020*/  PRMT R27, R28, 0x6540, R27 ;  /* 0x000065401c1b7816 */ /* 0x000fe2000000001b */
[----:B------:R-:W-:-:S02]  /*4030*/  IMAD.SHL.U32 R28, R21, 0x1000000, RZ ;  /* 0x01000000151c7824 */ /* 0x000fc400078e00ff */
[----:B------:R-:W-:Y:S01]  /*4040*/  VIADD R30, R29, 0x6b901122 ;  /* 0x6b9011221d1e7836 */ /* 0x000fe20000000000 */
[----:B------:R-:W-:-:S04]  /*4050*/  LOP3.LUT R11, R27, 0xff0000, R24, 0xf8, !PT ;  /* 0x00ff00001b0b7812 */ /* 0x000fc800078ef818 */
[----:B------:R-:W-:Y:S02]  /*4060*/  LEA.HI R24, R30, R23, R30, 0x7 ;  /* 0x000000171e187211 */ /* 0x000fe400078f381e */
[----:B------:R-:W-:Y:S02]  /*4070*/  LOP3.LUT R11, R11, R28, RZ, 0xfc, !PT ;  /* 0x0000001c0b0b7212 */ /* 0x000fe400078efcff */
[----:B------:R-:W-:-:S04]  /*4080*/  LOP3.LUT R21, R25, R24, R23, 0xb8, !PT ;  /* 0x0000001819157212 */ /* 0x000fc800078eb817 */
[----:B------:R-:W-:Y:S01]  /*4090*/  IADD3 R21, PT, PT, R21, R11, R26 ;  /* 0x0000000b15157210 */ /* 0x000fe20007ffe01a */
[----:B------:R-:W-:-:S04]  /*40a0*/  IMAD R26, R0, 0x8, R25 ;  /* 0x00000008001a7824 */ /* 0x000fc800078e0219 */
[----:B------:R-:W-:-:S05]  /*40b0*/  VIADD R21, R21, 0xfd987193 ;  /* 0xfd98719315157836 */ /* 0x000fca0000000000 */
[----:B------:R-:W-:-:S04]  /*40c0*/  LEA.HI R21, R21, R24, R21, 0xc ;  /* 0x0000001815157211 */ /* 0x000fc800078f6015 */
[----:B------:R-:W-:-:S04]  /*40d0*/  LOP3.LUT R25, R23, R21, R24, 0xb8, !PT ;  /* 0x0000001517197212 */ /* 0x000fc800078eb818 */
[----:B------:R-:W-:-:S04]  /*40e0*/  IADD3 R26, PT, PT, R26, -0x5986bc72, R25 ;  /* 0xa679438e1a1a7810 */ /* 0x000fc80007ffe019 */
        /* <DEDUP_REMOVED lines=29> */
[--C-:B------:R-:W-:Y:S01]  /*42c0*/  LOP3.LUT R24, R23, R26, R21.reuse, 0xb8, !PT ;  /* 0x0000001a17187212 */ /* 0x100fe200078eb815 */
[----:B------:R-:W-:-:S03]  /*42d0*/  IMAD R28, R0, 0x8, R21 ;  /* 0x00000008001c7824 */ /* 0x000fc600078e0215 */
        /* <DEDUP_REMOVED lines=38> */
[----:B------:R-:W-:Y:S01]  /*4540*/  LOP3.LUT R24, R23, R21, R26, 0x96, !PT ;  /* 0x0000001517187212 */ /* 0x000fe200078e961a */
        /* <DEDUP_REMOVED lines=114> */
[----:B------:R-:W-:-:S05]  /*4c70*/  LEA.HI R11, R11, R10, R11, 0x6 ;  /* 0x0000000a0b0b7211 */ /* 0x000fca00078f300b */
[----:B------:R-:W-:-:S05]  /*4c80*/  IMAD.IADD R6, R11, 0x1, R3 ;  /* 0x000000010b067824 */ /* 0x000fca00078e0203 */
[----:B------:R-:W-:-:S04]  /*4c90*/  LOP3.LUT R12, R6, 0xf, RZ, 0xc0, !PT ;  /* 0x0000000f060c7812 */ /* 0x000fc800078ec0ff */
[----:B0-----:R-:W-:-:S05]  /*4ca0*/  IADD3 R12, P0, PT, R12, UR6, RZ ;  /* 0x000000060c0c7c10 */ /* 0x001fca000ff1e0ff */
[----:B------:R-:W-:-:S05]  /*4cb0*/  IMAD.X R13, RZ, RZ, UR7, P0 ;  /* 0x00000007ff0d7e24 */ /* 0x000fca00080e06ff */
[----:B------:R-:W2:Y:S01]  /*4cc0*/  LDG.E.U8.CONSTANT R3, desc[UR10][R12.64] ;  /* 0x0000000a0c037981 */ /* 0x000ea2000c1e9100 */
[----:B------:R-:W-:Y:S02]  /*4cd0*/  LOP3.LUT R8, R10, R11, R7, 0x2d, !PT ;  /* 0x0000000b0a087212 */ /* 0x000fe400078e2d07 */
[----:B------:R-:W-:Y:S02]  /*4ce0*/  SHF.R.U32.HI R4, RZ, 0x4, R6 ;  /* 0x00000004ff047819 */ /* 0x000fe40000011606 */
[----:B------:R-:W-:Y:S02]  /*4cf0*/  IADD3 R8, PT, PT, R8, R9, R0 ;  /* 0x0000000908087210 */ /* 0x000fe40007ffe000 */
[----:B------:R-:W-:-:S03]  /*4d00*/  LOP3.LUT R4, R4, 0xf, RZ, 0xc0, !PT ;  /* 0x0000000f04047812 */ /* 0x000fc600078ec0ff */
[----:B------:R-:W-:Y:S01]  /*4d10*/  VIADD R8, R8, 0xbd3af235 ;  /* 0xbd3af23508087836 */ /* 0x000fe20000000000 */
[----:B------:R-:W-:-:S04]  /*4d20*/  IADD3 R20, P0, PT, R4, UR6, RZ ;  /* 0x0000000604147c10 */ /* 0x000fc8000ff1e0ff */
[----:B------:R-:W-:Y:S01]  /*4d30*/  LEA.HI R16, R8, R11, R8, 0xa ;  /* 0x0000000b08107211 */ /* 0x000fe200078f5008 */
[----:B------:R-:W-:Y:S01]  /*4d40*/  IMAD.X R21, RZ, RZ, UR7, P0 ;  /* 0x00000007ff157e24 */ /* 0x000fe200080e06ff */
[----:B------:R-:W-:Y:S02]  /*4d50*/  SHF.R.U32.HI R8, RZ, 0x8, R6 ;  /* 0x00000008ff087819 */ /* 0x000fe40000011606 */
[----:B------:R-:W-:Y:S02]  /*4d60*/  LOP3.LUT R0, R11, R16, R10, 0x2d, !PT ;  /* 0x000000100b007212 */ /* 0x000fe400078e2d0a */
[----:B------:R-:W-:Y:S01]  /*4d70*/  LEA.HI R30, P0, R6, UR6, RZ, 0x4 ;  /* 0x00000006061e7c11 */ /* 0x000fe2000f8120ff */
[----:B------:R0:W3:Y:S01]  /*4d80*/  LDG.E.U8.CONSTANT R4, desc[UR10][R20.64] ;  /* 0x0000000a14047981 */ /* 0x0000e2000c1e9100 */
[----:B------:R-:W-:Y:S02]  /*4d90*/  IADD3 R22, PT, PT, R0, R14, R7 ;  /* 0x0000000e00167210 */ /* 0x000fe40007ffe007 */
[----:B------:R-:W-:Y:S01]  /*4da0*/  SHF.R.U32.HI R0, RZ, 0xc, R6 ;  /* 0x0000000cff007819 */ /* 0x000fe20000011606 */
[----:B------:R-:W-:Y:S01]  /*4db0*/  IMAD.X R31, RZ, RZ, UR7, P0 ;  /* 0x00000007ff1f7e24 */ /* 0x000fe200080e06ff */
[----:B------:R-:W-:-:S02]  /*4dc0*/  LOP3.LUT R8, R8, 0xf, RZ, 0xc0, !PT ;  /* 0x0000000f08087812 */ /* 0x000fc400078ec0ff */
[--C-:B------:R-:W-:Y:S02]  /*4dd0*/  SHF.R.U32.HI R7, RZ, 0x10, R6.reuse ;  /* 0x00000010ff077819 */ /* 0x100fe40000011606 */
[----:B------:R-:W-:Y:S01]  /*4de0*/  LOP3.LUT R0, R0, 0xf, RZ, 0xc0, !PT ;  /* 0x0000000f00007812 */ /* 0x000fe200078ec0ff */
[----:B------:R-:W-:Y:S01]  /*4df0*/  VIADD R23, R22, 0x2ad7d2bb ;  /* 0x2ad7d2bb16177836 */ /* 0x000fe20000000000 */
[----:B0-----:R-:W-:Y:S02]  /*4e00*/  IADD3 R20, P0, PT, R8, UR6, RZ ;  /* 0x0000000608147c10 */ /* 0x001fe4000ff1e0ff */
[----:B------:R-:W-:Y:S01]  /*4e10*/  SHF.R.U32.HI R9, RZ, 0x14, R6 ;  /* 0x00000014ff097819 */ /* 0x000fe20000011606 */
[----:B------:R-:W-:Y:S01]  /*4e20*/  IMAD.IADD R36, R16, 0x1, R36 ;  /* 0x0000000110247824 */ /* 0x000fe200078e0224 */
[----:B------:R-:W-:Y:S01]  /*4e30*/  LOP3.LUT R7, R7, 0xf, RZ, 0xc0, !PT ;  /* 0x0000000f07077812 */ /* 0x000fe200078ec0ff */
[----:B------:R-:W-:Y:S01]  /*4e40*/  IMAD.X R21, RZ, RZ, UR7, P0 ;  /* 0x00000007ff157e24 */ /* 0x000fe200080e06ff */
[----:B------:R-:W-:Y:S01]  /*4e50*/  IADD3 R14, P1, PT, R0, UR6, RZ ;  /* 0x00000006000e7c10 */ /* 0x000fe2000ff3e0ff */
[----:B------:R-:W4:Y:S01]  /*4e60*/  LDG.E.U8.CONSTANT R30, desc[UR10][R30.64] ;  /* 0x0000000a1e1e7981 */ /* 0x000f22000c1e9100 */
[----:B------:R-:W-:-:S02]  /*4e70*/  LOP3.LUT R9, R9, 0xf, RZ, 0xc0, !PT ;  /* 0x0000000f09097812 */ /* 0x000fc400078ec0ff */
[----:B------:R-:W-:Y:S01]  /*4e80*/  IADD3 R12, P0, PT, R7, UR6, RZ ;  /* 0x00000006070c7c10 */ /* 0x000fe2000ff1e0ff */
[----:B------:R-:W-:Y:S01]  /*4e90*/  IMAD.X R15, RZ, RZ, UR7, P1 ;  /* 0x00000007ff0f7e24 */ /* 0x000fe200088e06ff */
[----:B------:R-:W-:Y:S01]  /*4ea0*/  LEA.HI R23, R23, R16, R23, 0xf ;  /* 0x0000001017177211 */ /* 0x000fe200078f7817 */
[----:B------:R-:W5:Y:S01]  /*4eb0*/  LDG.E.U8.CONSTANT R0, desc[UR10][R20.64] ;  /* 0x0000000a14007981 */ /* 0x000f62000c1e9100 */
[----:B------:R-:W-:Y:S01]  /*4ec0*/  IADD3 R8, P1, PT, R9, UR6, RZ ;  /* 0x0000000609087c10 */ /* 0x000fe2000ff3e0ff */
[----:B------:R-:W-:Y:S01]  /*4ed0*/  IMAD.X R13, RZ, RZ, UR7, P0 ;  /* 0x00000007ff0d7e24 */ /* 0x000fe200080e06ff */
[----:B------:R-:W-:Y:S01]  /*4ee0*/  SHF.R.U32.HI R6, RZ, 0x18, R6 ;  /* 0x00000018ff067819 */ /* 0x000fe20000011606 */
[----:B------:R0:W4:Y:S01]  /*4ef0*/  LDG.E.U8.CONSTANT R34, desc[UR10][R14.64] ;  /* 0x0000000a0e227981 */ /* 0x000122000c1e9100 */
[----:B------:R-:W-:Y:S02]  /*4f00*/  LOP3.LUT R11, R16, R23, R11, 0x2d, !PT ;  /* 0x00000017100b7212 */ /* 0x000fe400078e2d0b */
[----:B------:R-:W-:Y:S01]  /*4f10*/  SHF.R.U32.HI R16, RZ, 0x4, R36 ;  /* 0x00000004ff107819 */ /* 0x000fe20000011624 */
[----:B------:R-:W-:Y:S01]  /*4f20*/  IMAD.X R9, RZ, RZ, UR7, P1 ;  /* 0x00000007ff097e24 */ /* 0x000fe200088e06ff */
[----:B------:R-:W-:Y:S01]  /*4f30*/  LOP3.LUT R6, R6, 0xf, RZ, 0xc0, !PT ;  /* 0x0000000f06067812 */ /* 0x000fe200078ec0ff */
[----:B------:R1:W4:Y:S01]  /*4f40*/  LDG.E.U8.CONSTANT R33, desc[UR10][R12.64] ;  /* 0x0000000a0c217981 */ /* 0x000322000c1e9100 */
[----:B------:R-:W-:-:S02]  /*4f50*/  LOP3.LUT R16, R16, 0xf, RZ, 0xc0, !PT ;  /* 0x0000000f10107812 */ /* 0x000fc400078ec0ff */
[----:B0-----:R-:W-:Y:S01]  /*4f60*/  LOP3.LUT R15, R36, 0xf, RZ, 0xc0, !PT ;  /* 0x0000000f240f7812 */ /* 0x001fe200078ec0ff */
[----:B------:R-:W-:Y:S01]  /*4f70*/  IMAD.IADD R14, R23, 0x1, R17 ;  /* 0x00000001170e7824 */ /* 0x000fe200078e0211 */
[----:B------:R-:W-:Y:S01]  /*4f80*/  IADD3 R6, P2, PT, R6, UR6, RZ ;  /* 0x0000000606067c10 */ /* 0x000fe2000ff5e0ff */
[----:B------:R0:W4:Y:S01]  /*4f90*/  LDG.E.U8.CONSTANT R32, desc[UR10][R8.64] ;  /* 0x0000000a08207981 */ /* 0x000122000c1e9100 */
[--C-:B------:R-:W-:Y:S02]  /*4fa0*/  SHF.R.U32.HI R17, RZ, 0x8, R36.reuse ;  /* 0x00000008ff117819 */ /* 0x100fe40000011624 */
[----:B-1----:R-:W-:Y:S02]  /*4fb0*/  SHF.R.U32.HI R12, RZ, 0xc, R36 ;  /* 0x0000000cff0c7819 */ /* 0x002fe40000011624 */
[----:B------:R-:W-:Y:S02]  /*4fc0*/  IADD3 R22, P1, PT, R16, UR6, RZ ;  /* 0x0000000610167c10 */ /* 0x000fe4000ff3e0ff */
[----:B------:R-:W-:-:S02]  /*4fd0*/  LOP3.LUT R12, R12, 0xf, RZ, 0xc0, !PT ;  /* 0x0000000f0c0c7812 */ /* 0x000fc400078ec0ff */
[----:B0-----:R-:W-:Y:S01]  /*4fe0*/  IADD3 R8, P0, PT, R15, UR6, RZ ;  /* 0x000000060f087c10 */ /* 0x001fe2000ff1e0ff */
[----:B------:R-:W-:Y:S01]  /*4ff0*/  IMAD.X R7, RZ, RZ, UR7, P2 ;  /* 0x00000007ff077e24 */ /* 0x000fe200090e06ff */
[----:B------:R-:W-:Y:S01]  /*5000*/  LOP3.LUT R17, R17, 0xf, RZ, 0xc0, !PT ;  /* 0x0000000f11117812 */ /* 0x000fe200078ec0ff */
[----:B------:R-:W-:Y:S01]  /*5010*/  IMAD.IADD R2, R23, 0x1, R2 ;  /* 0x0000000117027824 */ /* 0x000fe200078e0202 */
[----:B------:R-:W-:Y:S01]  /*5020*/  IADD3 R11, PT, PT, R11, R5, R10 ;  /* 0x000000050b0b7210 */ /* 0x000fe20007ffe00a */
[----:B------:R-:W-:Y:S01]  /*5030*/  IMAD.X R23, RZ, RZ, UR7, P1 ;  /* 0x00000007ff177e24 */ /* 0x000fe200088e06ff */
[----:B------:R-:W-:Y:S01]  /*5040*/  SHF.R.U32.HI R5, RZ, 0x4, R14 ;  /* 0x00000004ff057819 */ /* 0x000fe2000001160e */
[----:B------:R-:W-:Y:S01]  /*5050*/  IMAD.X R9, RZ, RZ, UR7, P0 ;  /* 0x00000007ff097e24 */ /* 0x000fe200080e06ff */
[----:B------:R-:W-:Y:S01]  /*5060*/  IADD3 R20, P2, PT, R12, UR6, RZ ;  /* 0x000000060c147c10 */ /* 0x000fe2000ff5e0ff */
[----:B------:R-:W4:Y:S01]  /*5070*/  LDG.E.U8.CONSTANT R31, desc[UR10][R6.64] ;  /* 0x0000000a061f7981 */ /* 0x000f22000c1e9100 */
[----:B------:R-:W-:-:S02]  /*5080*/  LEA.HI R12, P1, R14, UR6, RZ, 0x4 ;  /* 0x000000060e0c7c11 */ /* 0x000fc4000f8320ff */
[----:B------:R-:W-:Y:S02]  /*5090*/  IADD3 R24, P0, PT, R17, UR6, RZ ;  /* 0x0000000611187c10 */ /* 0x000fe4000ff1e0ff */
[----:B------:R-:W-:Y:S02]  /*50a0*/  LOP3.LUT R10, R5, 0xf, RZ, 0xc0, !PT ;  /* 0x0000000f050a7812 */ /* 0x000fe400078ec0ff */
[----:B------:R-:W-:Y:S01]  /*50b0*/  LOP3.LUT R16, R14, 0xf, RZ, 0xc0, !PT ;  /* 0x0000000f0e107812 */ /* 0x000fe200078ec0ff */
[----:B------:R-:W-:Y:S01]  /*50c0*/  IMAD.X R21, RZ, RZ, UR7, P2 ;  /* 0x00000007ff157e24 */ /* 0x000fe200090e06ff */
[----:B------:R-:W4:Y:S01]  /*50d0*/  LDG.E.U8.CONSTANT R8, desc[UR10][R8.64] ;  /* 0x0000000a08087981 */ /* 0x000f22000c1e9100 */
[----:B------:R-:W-:Y:S02]  /*50e0*/  VIADD R11, R11, 0xeb86d391 ;  /* 0xeb86d3910b0b7836 */ /* 0x000fe40000000000 */
[----:B------:R-:W-:Y:S01]  /*50f0*/  IMAD.X R13, RZ, RZ, UR7, P1 ;  /* 0x00000007ff0d7e24 */ /* 0x000fe200088e06ff */
[----:B------:R0:W4:Y:S01]  /*5100*/  LDG.E.U8.CONSTANT R7, desc[UR10][R22.64] ;  /* 0x0000000a16077981 */ /* 0x000122000c1e9100 */
[----:B------:R-:W-:Y:S01]  /*5110*/  IMAD.X R25, RZ, RZ, UR7, P0 ;  /* 0x00000007ff197e24 */ /* 0x000fe200080e06ff */
[----:B------:R-:W-:-:S02]  /*5120*/  IADD3 R10, P1, PT, R10, UR6, RZ ;  /* 0x000000060a0a7c10 */ /* 0x000fc4000ff3e0ff */
[----:B------:R-:W-:Y:S01]  /*5130*/  IADD3 R16, P0, PT, R16, UR6, RZ ;  /* 0x0000000610107c10 */ /* 0x000fe2000ff1e0ff */
[----:B------:R1:W4:Y:S01]  /*5140*/  LDG.E.U8.CONSTANT R5, desc[UR10][R20.64] ;  /* 0x0000000a14057981 */ /* 0x000322000c1e9100 */
[----:B------:R-:W-:-:S03]  /*5150*/  LEA.HI R2, R11, R2, R11, 0x15 ;  /* 0x000000020b027211 */ /* 0x000fc600078fa80b */
[----:B------:R1:W4:Y:S01]  /*5160*/  LDG.E.U8.CONSTANT R9, desc[UR10][R12.64] ;  /* 0x0000000a0c097981 */ /* 0x000322000c1e9100 */
[--C-:B0-----:R-:W-:Y:S02]  /*5170*/  SHF.R.U32.HI R22, RZ, 0x8, R14.reuse ;  /* 0x00000008ff167819 */ /* 0x101fe4000001160e */
[--C-:B------:R-:W-:Y:S01]  /*5180*/  SHF.R.U32.HI R23, RZ, 0xc, R14.reuse ;  /* 0x0000000cff177819 */ /* 0x100fe2000001160e */
[----:B------:R-:W4:Y:S01]  /*5190*/  LDG.E.U8.CONSTANT R6, desc[UR10][R24.64] ;  /* 0x0000000a18067981 */ /* 0x000f22000c1e9100 */
[----:B------:R-:W-:Y:S01]  /*51a0*/  LOP3.LUT R22, R22, 0xf, RZ, 0xc0, !PT ;  /* 0x0000000f16167812 */ /* 0x000fe200078ec0ff */
[----:B------:R-:W-:Y:S01]  /*51b0*/  IMAD.X R11, RZ, RZ, UR7, P1 ;  /* 0x00000007ff0b7e24 */ /* 0x000fe200088e06ff */
[--C-:B-1----:R-:W-:Y:S01]  /*51c0*/  SHF.R.U32.HI R20, RZ, 0x10, R14.reuse ;  /* 0x00000010ff147819 */ /* 0x102fe2000001160e */
[----:B------:R-:W-:Y:S01]  /*51d0*/  IMAD.X R17, RZ, RZ, UR7, P0 ;  /* 0x00000007ff117e24 */ /* 0x000fe200080e06ff */
[----:B------:R-:W-:Y:S02]  /*51e0*/  LOP3.LUT R23, R23, 0xf, RZ, 0xc0, !PT ;  /* 0x0000000f17177812 */ /* 0x000fe400078ec0ff */
[----:B------:R-:W-:Y:S01]  /*51f0*/  IADD3 R22, P0, PT, R22, UR6, RZ ;  /* 0x0000000616167c10 */ /* 0x000fe2000ff1e0ff */
[----:B------:R0:W4:Y:S01]  /*5200*/  LDG.E.U8.CONSTANT R15, desc[UR10][R10.64] ;  /* 0x0000000a0a0f7981 */ /* 0x000122000c1e9100 */
[----:B------:R-:W-:-:S02]  /*5210*/  SHF.R.U32.HI R21, RZ, 0x14, R14 ;  /* 0x00000014ff157819 */ /* 0x000fc4000001160e */
[----:B------:R-:W-:Y:S01]  /*5220*/  LOP3.LUT R20, R20, 0xf, RZ, 0xc0, !PT ;  /* 0x0000000f14147812 */ /* 0x000fe200078ec0ff */
[----:B------:R1:W4:Y:S01]  /*5230*/  LDG.E.U8.CONSTANT R16, desc[UR10][R16.64] ;  /* 0x0000000a10107981 */ /* 0x000322000c1e9100 */
[----:B------:R-:W-:Y:S01]  /*5240*/  IADD3 R12, P1, PT, R23, UR6, RZ ;  /* 0x00000006170c7c10 */ /* 0x000fe2000ff3e0ff */
[----:B------:R-:W-:Y:S01]  /*5250*/  IMAD.X R23, RZ, RZ, UR7, P0 ;  /* 0x00000007ff177e24 */ /* 0x000fe200080e06ff */
[----:B------:R-:W-:Y:S02]  /*5260*/  LOP3.LUT R21, R21, 0xf, RZ, 0xc0, !PT ;  /* 0x0000000f15157812 */ /* 0x000fe400078ec0ff */
[----:B0-----:R-:W-:Y:S02]  /*5270*/  SHF.R.U32.HI R11, RZ, 0x18, R14 ;  /* 0x00000018ff0b7819 */ /* 0x001fe4000001160e */
[----:B------:R-:W-:Y:S01]  /*5280*/  IADD3 R20, P0, PT, R20, UR6, RZ ;  /* 0x0000000614147c10 */ /* 0x000fe2000ff1e0ff */
[----:B------:R-:W-:Y:S01]  /*5290*/  IMAD.X R13, RZ, RZ, UR7, P1 ;  /* 0x00000007ff0d7e24 */ /* 0x000fe200088e06ff */
[----:B-1----:R-:W-:Y:S01]  /*52a0*/  LOP3.LUT R17, R11, 0xf, RZ, 0xc0, !PT ;  /* 0x0000000f0b117812 */ /* 0x002fe200078ec0ff */
[----:B------:R0:W4:Y:S01]  /*52b0*/  LDG.E.U8.CONSTANT R14, desc[UR10][R22.64] ;  /* 0x0000000a160e7981 */ /* 0x000122000c1e9100 */
[----:B------:R-:W-:Y:S01]  /*52c0*/  IADD3 R10, P2, PT, R21, UR6, RZ ;  /* 0x00000006150a7c10 */ /* 0x000fe2000ff5e0ff */
[----:B------:R-:W-:-:S02]  /*52d0*/  IMAD.X R21, RZ, RZ, UR7, P0 ;  /* 0x00000007ff157e24 */ /* 0x000fc400080e06ff */
[----:B------:R-:W4:Y:S01]  /*52e0*/  LDG.E.U8.CONSTANT R13, desc[UR10][R12.64] ;  /* 0x0000000a0c0d7981 */ /* 0x000f22000c1e9100 */
[----:B0-----:R-:W-:Y:S01]  /*52f0*/  IADD3 R22, P0, PT, R17, UR6, RZ ;  /* 0x0000000611167c10 */ /* 0x001fe2000ff1e0ff */
[----:B------:R-:W-:Y:S01]  /*5300*/  IMAD.X R11, RZ, RZ, UR7, P2 ;  /* 0x00000007ff0b7e24 */ /* 0x000fe200090e06ff */
[--C-:B------:R-:W-:Y:S01]  /*5310*/  SHF.R.U32.HI R17, RZ, 0x4, R2.reuse ;  /* 0x00000004ff117819 */ /* 0x100fe20000011602 */
[----:B------:R0:W4:Y:S02]  /*5320*/  LDG.E.U8.CONSTANT R12, desc[UR10][R20.64] ;  /* 0x0000000a140c7981 */ /* 0x000124000c1e9100 */
[----:B------:R-:W-:Y:S01]  /*5330*/  IMAD.X R23, RZ, RZ, UR7, P0 ;  /* 0x00000007ff177e24 */ /* 0x000fe200080e06ff */
[----:B------:R-:W-:Y:S02]  /*5340*/  LOP3.LUT R24, R2, 0xf, RZ, 0xc0, !PT ;  /* 0x0000000f02187812 */ /* 0x000fe400078ec0ff */
[----:B------:R-:W-:Y:S01]  /*5350*/  LOP3.LUT R17, R17, 0xf, RZ, 0xc0, !PT ;  /* 0x0000000f11117812 */ /* 0x000fe200078ec0ff */
[----:B------:R-:W4:Y:S01]  /*5360*/  LDG.E.U8.CONSTANT R11, desc[UR10][R10.64] ;  /* 0x0000000a0a0b7981 */ /* 0x000f22000c1e9100 */
[----:B------:R-:W-:-:S02]  /*5370*/  SHF.R.U32.HI R25, RZ, 0x8, R2 ;  /* 0x00000008ff197819 */ /* 0x000fc40000011602 */
[----:B0-----:R-:W-:Y:S02]  /*5380*/  LEA.HI R20, P0, R2, UR6, RZ, 0x4 ;  /* 0x0000000602147c11 */ /* 0x001fe4000f8120ff */
[----:B------:R-:W-:-:S03]  /*5390*/  LOP3.LUT R26, R25, 0xf, RZ, 0xc0, !PT ;  /* 0x0000000f191a7812 */ /* 0x000fc600078ec0ff */
[----:B------:R-:W-:Y:S01]  /*53a0*/  IMAD.X R21, RZ, RZ, UR7, P0 ;  /* 0x00000007ff157e24 */ /* 0x000fe200080e06ff */
[----:B------:R0:W4:Y:S01]  /*53b0*/  LDG.E.U8.CONSTANT R10, desc[UR10][R22.64] ;  /* 0x0000000a160a7981 */ /* 0x000122000c1e9100 */
[----:B------:R-:W-:Y:S02]  /*53c0*/  IADD3 R24, P0, PT, R24, UR6, RZ ;  /* 0x0000000618187c10 */ /* 0x000fe4000ff1e0ff */
[----:B------:R-:W-:-:S03]  /*53d0*/  SHF.R.U32.HI R27, RZ, 0xc, R2 ;  /* 0x0000000cff1b7819 */ /* 0x000fc60000011602 */
[----:B------:R-:W-:Y:S01]  /*53e0*/  IMAD.X R25, RZ, RZ, UR7, P0 ;  /* 0x00000007ff197e24 */ /* 0x000fe200080e06ff */
[----:B0-----:R-:W-:-:S04]  /*53f0*/  IADD3 R22, P1, PT, R17, UR6, RZ ;  /* 0x0000000611167c10 */ /* 0x001fc8000ff3e0ff */
[----:B------:R-:W4:Y:S01]  /*5400*/  LDG.E.U8.CONSTANT R29, desc[UR10][R24.64] ;  /* 0x0000000a181d7981 */ /* 0x000f22000c1e9100 */
[----:B------:R-:W-:-:S03]  /*5410*/  LOP3.LUT R27, R27, 0xf, RZ, 0xc0, !PT ;  /* 0x0000000f1b1b7812 */ /* 0x000fc600078ec0ff */
[----:B------:R0:W4:Y:S01]  /*5420*/  LDG.E.U8.CONSTANT R17, desc[UR10][R20.64] ;  /* 0x0000000a14117981 */ /* 0x000122000c1e9100 */
[----:B------:R-:W-:-:S05]  /*5430*/  IMAD.X R23, RZ, RZ, UR7, P1 ;  /* 0x00000007ff177e24 */ /* 0x000fca00088e06ff */
[----:B------:R1:W4:Y:S01]  /*5440*/  LDG.E.U8.CONSTANT R28, desc[UR10][R22.64] ;  /* 0x0000000a161c7981 */ /* 0x000322000c1e9100 */
[----:B0-----:R-:W-:Y:S02]  /*5450*/  IADD3 R20, P0, PT, R26, UR6, RZ ;  /* 0x000000061a147c10 */ /* 0x001fe4000ff1e0ff */
[----:B------:R-:W-:-:S03]  /*5460*/  SHF.R.U32.HI R26, RZ, 0x10, R2 ;  /* 0x00000010ff1a7819 */ /* 0x000fc60000011602 */
[----:B------:R-:W-:Y:S01]  /*5470*/  IMAD.X R21, RZ, RZ, UR7, P0 ;  /* 0x00000007ff157e24 */ /* 0x000fe200080e06ff */
[----:B-1----:R-:W-:Y:S02]  /*5480*/  IADD3 R22, P0, PT, R27, UR6, RZ ;  /* 0x000000061b167c10 */ /* 0x002fe4000ff1e0ff */
[----:B------:R-:W-:Y:S02]  /*5490*/  LOP3.LUT R26, R26, 0xf, RZ, 0xc0, !PT ;  /* 0x0000000f1a1a7812 */ /* 0x000fe400078ec0ff */
[----:B------:R0:W4:Y:S01]  /*54a0*/  LDG.E.U8.CONSTANT R27, desc[UR10][R20.64] ;  /* 0x0000000a141b7981 */ /* 0x000122000c1e9100 */
[----:B------:R-:W-:Y:S01]  /*54b0*/  IMAD.X R23, RZ, RZ, UR7, P0 ;  /* 0x00000007ff177e24 */ /* 0x000fe200080e06ff */
[--C-:B------:R-:W-:Y:S02]  /*54c0*/  SHF.R.U32.HI R24, RZ, 0x14, R2.reuse ;  /* 0x00000014ff187819 */ /* 0x100fe40000011602 */
[----:B0-----:R-:W-:Y:S02]  /*54d0*/  IADD3 R20, P0, PT, R26, UR6, RZ ;  /* 0x000000061a147c10 */ /* 0x001fe4000ff1e0ff */
[----:B------:R-:W-:Y:S01]  /*54e0*/  LOP3.LUT R24, R24, 0xf, RZ, 0xc0, !PT ;  /* 0x0000000f18187812 */ /* 0x000fe200078ec0ff */
[----:B------:R-:W4:Y:S02]  /*54f0*/  LDG.E.U8.CONSTANT R26, desc[UR10][R22.64] ;  /* 0x0000000a161a7981 */ /* 0x000f24000c1e9100 */
[----:B------:R-:W-:Y:S01]  /*5500*/  IMAD.X R21, RZ, RZ, UR7, P0 ;  /* 0x00000007ff157e24 */ /* 0x000fe200080e06ff */
[----:B------:R-:W-:-:S04]  /*5510*/  SHF.R.U32.HI R2, RZ, 0x18, R2 ;  /* 0x00000018ff027819 */ /* 0x000fc80000011602 */
[----:B------:R0:W4:Y:S01]  /*5520*/  LDG.E.U8.CONSTANT R25, desc[UR10][R20.64] ;  /* 0x0000000a14197981 */ /* 0x000122000c1e9100 */
[----:B------:R-:W-:Y:S02]  /*5530*/  LOP3.LUT R2, R2, 0xf, RZ, 0xc0, !PT ;  /* 0x0000000f02027812 */ /* 0x000fe400078ec0ff */
[----:B0-----:R-:W-:-:S05]  /*5540*/  IADD3 R20, P0, PT, R24, UR6, RZ ;  /* 0x0000000618147c10 */ /* 0x001fca000ff1e0ff */
[----:B------:R-:W-:-:S05]  /*5550*/  IMAD.X R21, RZ, RZ, UR7, P0 ;  /* 0x00000007ff157e24 */ /* 0x000fca00080e06ff */
[----:B------:R0:W4:Y:S02]  /*5560*/  LDG.E.U8.CONSTANT R24, desc[UR10][R20.64] ;  /* 0x0000000a14187981 */ /* 0x000124000c1e9100 */
[----:B0-----:R-:W-:Y:S02]  /*5570*/  IADD3 R20, P0, PT, R2, UR6, RZ ;  /* 0x0000000602147c10 */ /* 0x001fe4000ff1e0ff */
[----:B------:R-:W-:-:S04]  /*5580*/  SHF.R.U32.HI R2, RZ, 0x10, R36 ;  /* 0x00000010ff027819 */ /* 0x000fc80000011624 */
[----:B------:R-:W-:Y:S01]  /*5590*/  LOP3.LUT R2, R2, 0xf, RZ, 0xc0, !PT ;  /* 0x0000000f02027812 */ /* 0x000fe200078ec0ff */
[----:B------:R-:W-:-:S03]  /*55a0*/  IMAD.X R21, RZ, RZ, UR7, P0 ;  /* 0x00000007ff157e24 */ /* 0x000fc600080e06ff */
[----:B------:R-:W-:Y:S02]  /*55b0*/  IADD3 R22, P0, PT, R2, UR6, RZ ;  /* 0x0000000602167c10 */ /* 0x000fe4000ff1e0ff */
[----:B------:R-:W-:Y:S01]  /*55c0*/  SHF.R.U32.HI R2, RZ, 0x14, R36 ;  /* 0x00000014ff027819 */ /* 0x000fe20000011624 */
[----:B------:R-:W4:Y:S03]  /*55d0*/  LDG.E.U8.CONSTANT R20, desc[UR10][R20.64] ;  /* 0x0000000a14147981 */ /* 0x000f26000c1e9100 */
[----:B------:R-:W-:Y:S01]  /*55e0*/  LOP3.LUT R2, R2, 0xf, RZ, 0xc0, !PT ;  /* 0x0000000f02027812 */ /* 0x000fe200078ec0ff */
[----:B------:R-:W-:-:S03]  /*55f0*/  IMAD.X R23, RZ, RZ, UR7, P0 ;  /* 0x00000007ff177e24 */ /* 0x000fc600080e06ff */
[----:B------:R-:W-:Y:S02]  /*5600*/  IADD3 R2, P0, PT, R2, UR6, RZ ;  /* 0x0000000602027c10 */ /* 0x000fe4000ff1e0ff */
[----:B------:R-:W-:Y:S01]  /*5610*/  SHF.R.U32.HI R37, RZ, 0x18, R36 ;  /* 0x00000018ff257819 */ /* 0x000fe20000011624 */
[----:B------:R-:W4:Y:S03]  /*5620*/  LDG.E.U8.CONSTANT R22, desc[UR10][R22.64] ;  /* 0x0000000a16167981 */ /* 0x000f26000c1e9100 */
[----:B------:R-:W-:Y:S01]  /*5630*/  LOP3.LUT R37, R37, 0xf, RZ, 0xc0, !PT ;  /* 0x0000000f25257812 */ /* 0x000fe200078ec0ff */
[----:B--2---:R0:W-:Y:S02]  /*5640*/  STL.U8 [R1+0x15d], R3 ;  /* 0x00015d0301007387 */ /* 0x0041e40000100000 */
[----:B0-----:R-:W-:-:S05]  /*5650*/  IMAD.X R3, RZ, RZ, UR7, P0 ;  /* 0x00000007ff037e24 */ /* 0x001fca00080e06ff */
[----:B------:R0:W2:Y:S02]  /*5660*/  LDG.E.U8.CONSTANT R21, desc[UR10][R2.64] ;  /* 0x0000000a02157981 */ /* 0x0000a4000c1e9100 */
[----:B0-----:R-:W-:-:S05]  /*5670*/  IADD3 R2, P0, PT, R37, UR6, RZ ;  /* 0x0000000625027c10 */ /* 0x001fca000ff1e0ff */
[----:B------:R-:W-:Y:S01]  /*5680*/  IMAD.X R3, RZ, RZ, UR7, P0 ;  /* 0x00000007ff037e24 */ /* 0x000fe200080e06ff */
[----:B------:R-:W-:-:S04]  /*5690*/  LEA.HI R36, P0, R36, UR6, RZ, 0x4 ;  /* 0x0000000624247c11 */ /* 0x000fc8000f8120ff */
[----:B------:R-:W2:Y:S01]  /*56a0*/  LDG.E.U8.CONSTANT R23, desc[UR10][R2.64] ;  /* 0x0000000a02177981 */ /* 0x000ea2000c1e9100 */
[----:B------:R-:W-:-:S05]  /*56b0*/  IMAD.X R37, RZ, RZ, UR7, P0 ;  /* 0x00000007ff257e24 */ /* 0x000fca00080e06ff */
[----:B------:R-:W2:Y:S04]  /*56c0*/  LDG.E.U8.CONSTANT R36, desc[UR10][R36.64] ;  /* 0x0000000a24247981 */ /* 0x000ea8000c1e9100 */
[----:B---3--:R0:W-:Y:S04]  /*56d0*/  STL.U8 [R1+0x15c], R4 ;  /* 0x00015c0401007387 */ /* 0x0081e80000100000 */
[----:B-----5:R0:W-:Y:S04]  /*56e0*/  STL.U8 [R1+0x15b], R0 ;  /* 0x00015b0001007387 */ /* 0x0201e80000100000 */
[----:B----4-:R0:W-:Y:S04]  /*56f0*/  STL.U8 [R1+0x15a], R34 ;  /* 0x00015a2201007387 */ /* 0x0101e80000100000 */
[----:B------:R0:W-:Y:S04]  /*5700*/  STL.U8 [R1+0x159], R33 ;  /* 0x0001592101007387 */ /* 0x0001e80000100000 */
[----:B------:R0:W-:Y:S04]  /*5710*/  STL.U8 [R1+0x156], R30 ;  /* 0x0001561e01007387 */ /* 0x0001e80000100000 */
[----:B------:R0:W-:Y:S04]  /*5720*/  STL.U8 [R1+0x158], R32 ;  /* 0x0001582001007387 */ /* 0x0001e80000100000 */
[----:B------:R0:W-:Y:S01]  /*5730*/  STL.U8 [R1+0x176], RZ ;  /* 0x000176ff01007387 */ /* 0x0001e20000100000 */
[----:B------:R-:W-:-:S03]  /*5740*/  UISETP.NE.AND UP0, UPT, UR5, URZ, UPT ;  /* 0x000000ff0500728c */ /* 0x000fc6000bf05270 */
[----:B------:R0:W-:Y:S04]  /*5750*/  STL.U8 [R1+0x157], R31 ;  /* 0x0001571f01007387 */ /* 0x0001e80000100000 */
        /* <DEDUP_REMOVED lines=17> */
[----:B------:R0:W-:Y:S01]  /*5870*/  STL.U8 [R1+0x161], R25 ;  /* 0x0001611901007387 */ /* 0x0001e20000100000 */
[----:B------:R-:W-:Y:S03]  /*5880*/  BSSY.RECONVERGENT B0, `(.L_x_36) ;  /* 0x0000062000007945 */ /* 0x000fe60003800200 */
[----:B------:R0:W-:Y:S04]  /*5890*/  STL.U8 [R1+0x160], R24 ;  /* 0x0001601801007387 */ /* 0x0001e80000100000 */
[----:B------:R0:W-:Y:S04]  /*58a0*/  STL.U8 [R1+0x15f], R20 ;  /* 0x00015f1401007387 */ /* 0x0001e80000100000 */
[----:B------:R0:W-:Y:S04]  /*58b0*/  STL.U8 [R1+0x171], R22 ;  /* 0x0001711601007387 */ /* 0x0001e80000100000 */
[----:B--2---:R0:W-:Y:S04]  /*58c0*/  STL.U8 [R1+0x170], R21 ;  /* 0x0001701501007387 */ /* 0x0041e80000100000 */
[----:B------:R0:W-:Y:S04]  /*58d0*/  STL.U8 [R1+0x16f], R23 ;  /* 0x00016f1701007387 */ /* 0x0001e80000100000 */
[----:B------:R0:W-:Y:S01]  /*58e0*/  STL.U8 [R1+0x16e], R36 ;  /* 0x00016e2401007387 */ /* 0x0001e20000100000 */
[----:B------:R-:W-:Y:S05]  /*58f0*/  BRA.U !UP0, `(.L_x_37) ;  /* 0x0000000108347547 */ /* 0x000fea000b800000 */
[----:B0-----:R-:W-:-:S07]  /*5900*/  IMAD.MOV.U32 R0, RZ, RZ, RZ ;  /* 0x000000ffff007224 */ /* 0x001fce00078e00ff */
.L_x_39:
[----:B------:R-:W0:Y:S01]  /*5910*/  LDCU.64 UR6, c[0x0][0x390] ;  /* 0x00007200ff0677ac */ /* 0x000e220008000a00 */
[----:B------:R-:W-:-:S06]  /*5920*/  IMAD.IADD R4, R1, 0x1, R0 ;  /* 0x0000000101047824 */ /* 0x000fcc00078e0200 */
[----:B------:R-:W2:Y:S01]  /*5930*/  LDL.U8 R4, [R4+0x156] ;  /* 0x0001560004047983 */ /* 0x000ea20000100000 */
[----:B0-----:R-:W-:-:S05]  /*5940*/  IADD3 R2, P0, PT, R0, UR6, RZ ;  /* 0x0000000600027c10 */ /* 0x001fca000ff1e0ff */
[----:B------:R-:W-:-:S06]  /*5950*/  IMAD.X R3, RZ, RZ, UR7, P0 ;  /* 0x00000007ff037e24 */ /* 0x000fcc00080e06ff */
[----:B------:R-:W2:Y:S02]  /*5960*/  LDG.E.U8 R3, desc[UR10][R2.64] ;  /* 0x0000000a02037981 */ /* 0x000ea4000c1e1100 */
[----:B--2---:R-:W-:-:S13]  /*5970*/  ISETP.NE.AND P0, PT, R4, R3, PT ;  /* 0x000000030400720c */ /* 0x004fda0003f05270 */
[----:B------:R-:W-:Y:S05]  /*5980*/  @P0 BRA `(.L_x_38) ;  /* 0x0000000400440947 */ /* 0x000fea0003800000 */
[----:B------:R-:W0:Y:S01]  /*5990*/  LDCU UR5, c[0x0][0x398] ;  /* 0x00007300ff0577ac */ /* 0x000e220008000800 */
[----:B------:R-:W-:-:S05]  /*59a0*/  VIADD R0, R0, 0x1 ;  /* 0x0000000100007836 */ /* 0x000fca0000000000 */
[----:B0-----:R-:W-:-:S13]  /*59b0*/  ISETP.NE.AND P0, PT, R0, UR5, PT ;  /* 0x0000000500007c0c */ /* 0x001fda000bf05270 */
[----:B------:R-:W-:Y:S05]  /*59c0*/  @P0 BRA `(.L_x_39) ;  /* 0xfffffffc00d00947 */ /* 0x000fea000383ffff */
.L_x_37:
[----:B------:R-:W1:Y:S01]  /*59d0*/  LDCU.64 UR6, c[0x4][0x8] ;  /* 0x01000100ff0677ac */ /* 0x000e620008000a00 */
[----:B0-----:R-:W-:Y:S02]  /*59e0*/  IMAD.MOV.U32 R5, RZ, RZ, 0x1 ;  /* 0x00000001ff057424 */ /* 0x001fe400078e00ff */
[----:B------:R-:W-:Y:S02]  /*59f0*/  IMAD.MOV.U32 R4, RZ, RZ, RZ ;  /* 0x000000ffff047224 */ /* 0x000fe400078e00ff */
[----:B-1----:R-:W-:Y:S02]  /*5a00*/  IMAD.U32 R2, RZ, RZ, UR6 ;  /* 0x00000006ff027e24 */ /* 0x002fe4000f8e00ff */
[----:B------:R-:W-:-:S05]  /*5a10*/  IMAD.U32 R3, RZ, RZ, UR7 ;  /* 0x00000007ff037e24 */ /* 0x000fca000f8e00ff */
[----:B------:R-:W2:Y:S02]  /*5a20*/  ATOMG.E.CAS.STRONG.GPU PT, R2, [R2], R4, R5 ;  /* 0x00000004020273a9 */ /* 0x000ea400001ee105 */
[----:B--2---:R-:W-:-:S13]  /*5a30*/  ISETP.NE.AND P0, PT, R2, RZ, PT ;  /* 0x000000ff0200720c */ /* 0x004fda0003f05270 */
[----:B------:R-:W-:Y:S05]  /*5a40*/  @P0 BRA `(.L_x_38) ;  /* 0x0000000400140947 */ /* 0x000fea0003800000 */
[----:B------:R-:W2:Y:S04]  /*5a50*/  LDL.U8 R29, [R1+0x156] ;  /* 0x00015600011d7983 */ /* 0x000ea80000100000 */
[----:B------:R-:W3:Y:S04]  /*5a60*/  LDL.U8 R7, [R1+0x157] ;  /* 0x0001570001077983 */ /* 0x000ee80000100000 */
[----:B------:R-:W4:Y:S04]  /*5a70*/  LDL.U8 R9, [R1+0x158] ;  /* 0x0001580001097983 */ /* 0x000f280000100000 */
[----:B------:R-:W5:Y:S01]  /*5a80*/  LDL.U8 R11, [R1+0x159] ;  /* 0x00015900010b7983 */ /* 0x000f620000100000 */
[----:B------:R-:W0:Y:S03]  /*5a90*/  LDC.64 R4, c[0x4][0x10] ;  /* 0x01000400ff047b82 */ /* 0x000e260000000a00 */
[----:B------:R-:W5:Y:S04]  /*5aa0*/  LDL.U8 R13, [R1+0x15a] ;  /* 0x00015a00010d7983 */ /* 0x000f680000100000 */
[----:B------:R-:W5:Y:S01]  /*5ab0*/  LDL.U8 R15, [R1+0x15b] ;  /* 0x00015b00010f7983 */ /* 0x000f620000100000 */
[----:B------:R-:W2:Y:S03]  /*5ac0*/  LDC.64 R2, c[0x4][0x18] ;  /* 0x01000600ff027b82 */ /* 0x000ea60000000a00 */
[----:B------:R-:W5:Y:S04]  /*5ad0*/  LDL.U8 R17, [R1+0x15c] ;  /* 0x00015c0001117983 */ /* 0x000f680000100000 */
[----:B------:R-:W5:Y:S04]  /*5ae0*/  LDL.U8 R21, [R1+0x15d] ;  /* 0x00015d0001157983 */ /* 0x000f680000100000 */
[----:B------:R-:W5:Y:S04]  /*5af0*/  LDL.U8 R23, [R1+0x15e] ;  /* 0x00015e0001177983 */ /* 0x000f680000100000 */
[----:B------:R-:W5:Y:S04]  /*5b00*/  LDL.U8 R25, [R1+0x15f] ;  /* 0x00015f0001197983 */ /* 0x000f680000100000 */
[----:B0-----:R0:W-:Y:S04]  /*5b10*/  STG.E.64 desc[UR10][R4.64], R18 ;  /* 0x0000001204007986 */ /* 0x0011e8000c101b0a */
[----:B------:R-:W5:Y:S04]  /*5b20*/  LDL.U8 R27, [R1+0x160] ;  /* 0x00016000011b7983 */ /* 0x000f680000100000 */
[----:B------:R-:W5:Y:S04]  /*5b30*/  LDL.U8 R31, [R1+0x165] ;  /* 0x00016500011f7983 */ /* 0x000f680000100000 */
[----:B------:R-:W5:Y:S04]  /*5b40*/  LDL.U8 R33, [R1+0x166] ;  /* 0x0001660001217983 */ /* 0x000f680000100000 */
[----:B------:R-:W5:Y:S04]  /*5b50*/  LDL.U8 R37, [R1+0x167] ;  /* 0x0001670001257983 */ /* 0x000f680000100000 */
[----:B------:R-:W5:Y:S04]  /*5b60*/  LDL.U8 R0, [R1+0x168] ;  /* 0x0001680001007983 */ /* 0x000f680000100000 */
[----:B0-----:R-:W5:Y:S04]  /*5b70*/  LDL.U8 R4, [R1+0x169] ;  /* 0x0001690001047983 */ /* 0x001f680000100000 */
[----:B------:R-:W5:Y:S04]  /*5b80*/  LDL.U8 R6, [R1+0x16a] ;  /* 0x00016a0001067983 */ /* 0x000f680000100000 */
        /* <DEDUP_REMOVED lines=12> */
[----:B--2---:R0:W-:Y:S04]  /*5c50*/  STG.E.U8 desc[UR10][R2.64], R29 ;  /* 0x0000001d02007986 */ /* 0x0041e8000c10110a */
[----:B---3--:R1:W-:Y:S04]  /*5c60*/  STG.E.U8 desc[UR10][R2.64+0x1], R7 ;  /* 0x0000010702007986 */ /* 0x0083e8000c10110a */
[----:B----4-:R2:W-:Y:S04]  /*5c70*/  STG.E.U8 desc[UR10][R2.64+0x2], R9 ;  /* 0x0000020902007986 */ /* 0x0105e8000c10110a */
[----:B-----5:R3:W-:Y:S04]  /*5c80*/  STG.E.U8 desc[UR10][R2.64+0x3], R11 ;  /* 0x0000030b02007986 */ /* 0x0207e8000c10110a */
[----:B0-----:R-:W4:Y:S04]  /*5c90*/  LDL.U8 R29, [R1+0x161] ;  /* 0x00016100011d7983 */ /* 0x001f280000100000 */
[----:B-1----:R-:W5:Y:S04]  /*5ca0*/  LDL.U8 R7, [R1+0x162] ;  /* 0x0001620001077983 */ /* 0x002f680000100000 */
[----:B--2---:R-:W2:Y:S04]  /*5cb0*/  LDL.U8 R9, [R1+0x163] ;  /* 0x0001630001097983 */ /* 0x004ea80000100000 */
[----:B---3--:R-:W3:Y:S04]  /*5cc0*/  LDL.U8 R11, [R1+0x164] ;  /* 0x00016400010b7983 */ /* 0x008ee80000100000 */
[----:B------:R0:W-:Y:S04]  /*5cd0*/  STG.E.U8 desc[UR10][R2.64+0x4], R13 ;  /* 0x0000040d02007986 */ /* 0x0001e8000c10110a */
        /* <DEDUP_REMOVED lines=24> */
[----:B----4-:R0:W-:Y:S04]  /*5e60*/  STG.E.U8 desc[UR10][R2.64+0xb], R29 ;  /* 0x00000b1d02007986 */ /* 0x0101e8000c10110a */
[----:B-----5:R0:W-:Y:S04]  /*5e70*/  STG.E.U8 desc[UR10][R2.64+0xc], R7 ;  /* 0x00000c0702007986 */ /* 0x0201e8000c10110a */
[----:B--2---:R0:W-:Y:S04]  /*5e80*/  STG.E.U8 desc[UR10][R2.64+0xd], R9 ;  /* 0x00000d0902007986 */ /* 0x0041e8000c10110a */
[----:B---3--:R0:W-:Y:S02]  /*5e90*/  STG.E.U8 desc[UR10][R2.64+0xe], R11 ;  /* 0x00000e0b02007986 */ /* 0x0081e4000c10110a */
.L_x_38:
[----:B------:R-:W-:Y:S05]  /*5ea0*/  BSYNC.RECONVERGENT B0 ;  /* 0x0000000000007941 */ /* 0x000fea0003800200 */
.L_x_36:
[----:B------:R-:W1:Y:S01]  /*5eb0*/  LDCU UR5, c[0x0][0x370] ;  /* 0x00006e00ff0577ac */ /* 0x000e620008000800 */
[----:B0-----:R-:W1:Y:S01]  /*5ec0*/  LDC R3, c[0x0][0x360] ;  /* 0x0000d800ff037b82 */ /* 0x001e620000000800 */
[----:B------:R-:W0:Y:S01]  /*5ed0*/  LDCU.64 UR6, c[0x0][0x3a8] ;  /* 0x00007500ff0677ac */ /* 0x000e220008000a00 */
[----:B-1----:R-:W-:-:S03]  /*5ee0*/  IMAD.WIDE.U32 R18, R3, UR5, R18 ;  /* 0x0000000503127c25 */ /* 0x002fc6000f8e0012 */
[----:B0-----:R-:W-:-:S04]  /*5ef0*/  ISETP.GE.U32.AND P0, PT, R18, UR6, PT ;  /* 0x0000000612007c0c */ /* 0x001fc8000bf06070 */
[----:B------:R-:W-:-:S13]  /*5f00*/  ISETP.GE.U32.AND.EX P0, PT, R19, UR7, PT, P0 ;  /* 0x0000000713007c0c */ /* 0x000fda000bf06100 */
[----:B------:R-:W-:Y:S05]  /*5f10*/  @!P0 BRA `(.L_x_40) ;  /* 0xffffffa800148947 */ /* 0x000fea000383ffff */
[----:B------:R-:W-:Y:S05]  /*5f20*/  EXIT ;  /* 0x000000000000794d */ /* 0x000fea0003800000 */
.L_x_41:
[----:B------:R-:W-:-:S00]  /*5f30*/  BRA `(.L_x_41) ;  /* 0xfffffffc00fc7947 */ /* 0x000fc0000383ffff */
[----:B------:R-:W-:-:S00]  /*5f40*/  NOP ;  /* 0x0000000000007918 */ /* 0x000fc00000000000 */
        /* <DEDUP_REMOVED lines=11> */
.L_x_42:


//--------------------- .nv.global.init           --------------------------
	.section	.nv.global.init,"aw",@progbits
.nv.global.init:
	.type		$str,@object
	.size		$str,(padding - $str)
$str:
        /*0000*/ 	.byte	0x30, 0x31, 0x32, 0x33, 0x34, 0x35, 0x36, 0x37, 0x38, 0x39, 0x61, 0x62, 0x63, 0x64, 0x65, 0x66
        /*0010*/ 	.byte	0x00
	.type		padding,@object
	.size		padding,(.L_0 - padding)
padding:
        /*0011*/ 	.byte	0x80, 0x00, 0x00, 0x00, 0x00, 0x00, 0x00, 0x00, 0x00, 0x00, 0x00, 0x00, 0x00, 0x00, 0x00, 0x00
        /*0021*/ 	.byte	0x00, 0x00, 0x00, 0x00, 0x00, 0x00, 0x00, 0x00, 0x00, 0x00, 0x00, 0x00, 0x00, 0x00, 0x00, 0x00
        /*0031*/ 	.byte	0x00, 0x00, 0x00, 0x00, 0x00, 0x00, 0x00, 0x00, 0x00, 0x00, 0x00, 0x00, 0x00, 0x00, 0x00, 0x00
        /*0041*/ 	.byte	0x00, 0x00, 0x00, 0x00, 0x00, 0x00, 0x00, 0x00, 0x00, 0x00, 0x00, 0x00, 0x00, 0x00, 0x00, 0x00
.L_0:


//--------------------- .nv.shared.reserved.0     --------------------------
	.section	.nv.shared.reserved.0,"aw",@nobits
	.weak		__nv_reservedSMEM_offset_0_alias
	.size		__nv_reservedSMEM_offset_0_alias, 0, 64
	.other		__nv_reservedSMEM_offset_0_alias,@"STO_CUDA_RESERVED_SHARED STV_DEFAULT"
__nv_reservedSMEM_offset_0_alias:
	.zero		0
	.zero		64


//--------------------- .nv.global                --------------------------
	.section	.nv.global,"aw",@nobits
	.align	8
.nv.global:
	.type		found_nonce,@object
	.size		found_nonce,(found - found_nonce)
found_nonce:
	.zero		8
	.type		found,@object
	.size		found,(found_hash_hex - found)
found:
	.zero		4
	.type		found_hash_hex,@object
	.size		found_hash_hex,(.L_3 - found_hash_hex)
found_hash_hex:
	.zero		33
.L_3:


//--------------------- .nv.constant0._Z17find_nonce_kernelPKcjS0_jmm --------------------------
	.section	.nv.constant0._Z17find_nonce_kernelPKcjS0_jmm,"a",@progbits
	.sectionflags	@""
	.align	4
.nv.constant0._Z17find_nonce_kernelPKcjS0_jmm:
	.zero		944


//--------------------- SYMBOLS --------------------------

	.type		.nv.reservedSmem.offset0,@object
	.size		.nv.reservedSmem.offset0,0x4
